def attn_fwd(
    Q,
    K,
    V,
    Out,
    Lse,
    sm_scale,
    stride_qz,
    stride_qh,
    stride_qm,
    stride_qk,
    stride_kz,
    stride_kh,
    stride_kn,
    stride_kk,
    stride_vz,
    stride_vh,
    stride_vn,
    stride_vk,
    stride_oz,
    stride_oh,
    stride_om,
    stride_ok,
    seqlen_q,
    seqlen_k,
    BLOCK_M: tl.constexpr,
    BLOCK_N: tl.constexpr,
    HEAD_DIM: tl.constexpr,
    CAUSAL: tl.constexpr,
):
    start_m = tl.program_id(0)
    off_hz = tl.program_id(1)
    q_off = off_hz * stride_qh
    k_off = off_hz * stride_kh
    v_off = off_hz * stride_vh
    offs_m = start_m * BLOCK_M + tl.arange(0, BLOCK_M)
    offs_d = tl.arange(0, HEAD_DIM)
    offs_n = tl.arange(0, BLOCK_N)
    q_ptrs = Q + q_off + offs_m[:, None] * stride_qm + offs_d[None, :] * stride_qk
    k_ptrs = K + k_off + offs_d[:, None] * stride_kk + offs_n[None, :] * stride_kn
    v_ptrs = V + v_off + offs_n[:, None] * stride_vn + offs_d[None, :] * stride_vk
    m_i = tl.full([BLOCK_M], float("-inf"), dtype=tl.float32)
    l_i = tl.zeros([BLOCK_M], dtype=tl.float32) + 1.0
    acc = tl.zeros([BLOCK_M, HEAD_DIM], dtype=tl.float32)
    q = tl.load(q_ptrs)
    acc, l_i, m_i = _attn_fwd_inner(
        acc,
        l_i,
        m_i,
        q,
        k_ptrs,
        v_ptrs,
        sm_scale,
        stride_kn,
        stride_vn,
        start_m,
        seqlen_k,
        BLOCK_M,
        BLOCK_N,
        HEAD_DIM,
        CAUSAL,
    )
    acc = acc / l_i[:, None]
    lse = m_i + tl.math.log2(l_i) / 1.4426950408889634
    o_ptrs = (
        Out
        + off_hz * stride_oh
        + offs_m[:, None] * stride_om
        + offs_d[None, :] * stride_ok
    )
    tl.store(o_ptrs, acc.to(Out.dtype.element_ty))
    tl.store(Lse + off_hz * seqlen_q + offs_m, lse)

# config = {"BLOCK_M": 64, "BLOCK_N": 64, "HEAD_DIM": 16, "arch": "sm_80", "causal": false, "dtype": "fp16", "num_stages": 4, "num_warps": 8}
# arch = sm_80


// ===== COMPILED SASS (sm_80) =====

	.target	sm_80

	.elftype	@"ET_EXEC"


//--------------------- .note.nv.tkinfo           --------------------------
	.section	.note.nv.tkinfo,"",@"SHT_NOTE"
	.sectionflags	@"SHF_NOTE_NV_TKINFO"
	.tkinfo
        /*0018*/ 	.word	0x00000002
        /*0030*/ 	.string	""
        /*0030*/ 	.string	"ptxas"
        /*0030*/ 	.string	"Cuda compilation tools, release 13.0, V13.0.88"
        /*0030*/ 	.string	"Build cuda_13.0.r13.0/compiler.36424714_0"
        /*0030*/ 	.string	"-v  -suppress-debug-info  -lineinfo  -arch sm_80 "



//--------------------- .note.nv.cuinfo           --------------------------
	.section	.note.nv.cuinfo,"",@"SHT_NOTE"
	.sectionflags	@"SHF_NOTE_NV_CUINFO"
        /*0018*/ 	.short	0x0002
        /*001a*/ 	.short	0x0050
        /*001c*/ 	.short	0x0082
	.zero		2


//--------------------- .nv.info                  --------------------------
	.section	.nv.info,"",@"SHT_CUDA_INFO"
	.align	4


	//----- nvinfo : EIATTR_REGCOUNT
	.align		4
        /*0000*/ 	.byte	0x04, 0x2f
        /*0002*/ 	.short	(.L_2 - .L_1)
	.align		4
.L_1:
        /*0004*/ 	.word	index@(attn_fwd)
        /*0008*/ 	.word	0x0000005f


	//----- nvinfo : EIATTR_FRAME_SIZE
	.align		4
.L_2:
        /*000c*/ 	.byte	0x04, 0x11
        /*000e*/ 	.short	(.L_4 - .L_3)
	.align		4
.L_3:
        /*0010*/ 	.word	index@(attn_fwd)
        /*0014*/ 	.word	0x00000000


	//----- nvinfo : EIATTR_MIN_STACK_SIZE
	.align		4
.L_4:
        /*0018*/ 	.byte	0x04, 0x12
        /*001a*/ 	.short	(.L_6 - .L_5)
	.align		4
.L_5:
        /*001c*/ 	.word	index@(attn_fwd)
        /*0020*/ 	.word	0x00000000
.L_6:


//--------------------- .nv.info.attn_fwd         --------------------------
	.section	.nv.info.attn_fwd,"",@"SHT_CUDA_INFO"
	.sectionflags	@""
	.align	4


	//----- nvinfo : EIATTR_CUDA_API_VERSION
	.align		4
        /*0000*/ 	.byte	0x04, 0x37
        /*0002*/ 	.short	(.L_8 - .L_7)
.L_7:
        /*0004*/ 	.word	0x00000082


	//----- nvinfo : EIATTR_SW2861232_WAR
	.align		4
.L_8:
        /*0008*/ 	.byte	0x01, 0x35
	.zero		2


	//----- nvinfo : EIATTR_PARAM_CBANK
	.align		4
        /*000c*/ 	.byte	0x04, 0x0a
        /*000e*/ 	.short	(.L_10 - .L_9)
	.align		4
.L_9:
        /*0010*/ 	.word	index@(.nv.constant0.attn_fwd)
        /*0014*/ 	.short	0x0160
        /*0016*/ 	.short	0x0088


	//----- nvinfo : EIATTR_CBANK_PARAM_SIZE
	.align		4
.L_10:
        /*0018*/ 	.byte	0x03, 0x19
        /*001a*/ 	.short	0x0088


	//----- nvinfo : EIATTR_KPARAM_INFO
	.align		4
        /*001c*/ 	.byte	0x04, 0x17
        /*001e*/ 	.short	(.L_12 - .L_11)
.L_11:
        /*0020*/ 	.word	0x00000000
        /*0024*/ 	.short	0x0019
        /*0026*/ 	.short	0x0080
        /*0028*/ 	.byte	0x00, 0xf4, 0x21, 0x00


	//----- nvinfo : EIATTR_KPARAM_INFO
	.align		4
.L_12:
        /*002c*/ 	.byte	0x04, 0x17
        /*002e*/ 	.short	(.L_14 - .L_13)
.L_13:
        /*0030*/ 	.word	0x00000000
        /*0034*/ 	.short	0x0018
        /*0036*/ 	.short	0x0078
        /*0038*/ 	.byte	0x00, 0xf4, 0x21, 0x00


	//----- nvinfo : EIATTR_KPARAM_INFO
	.align		4
.L_14:
        /*003c*/ 	.byte	0x04, 0x17
        /*003e*/ 	.short	(.L_16 - .L_15)
.L_15:
        /*0040*/ 	.word	0x00000000
        /*0044*/ 	.short	0x0017
        /*0046*/ 	.short	0x0070
        /*0048*/ 	.byte	0x00, 0xf0, 0x11, 0x00


	//----- nvinfo : EIATTR_KPARAM_INFO
	.align		4
.L_16:
        /*004c*/ 	.byte	0x04, 0x17
        /*004e*/ 	.short	(.L_18 - .L_17)
.L_17:
        /*0050*/ 	.word	0x00000000
        /*0054*/ 	.short	0x0016
        /*0056*/ 	.short	0x006c
        /*0058*/ 	.byte	0x00, 0xf0, 0x11, 0x00


	//----- nvinfo : EIATTR_KPARAM_INFO
	.align		4
.L_18:
        /*005c*/ 	.byte	0x04, 0x17
        /*005e*/ 	.short	(.L_20 - .L_19)
.L_19:
        /*0060*/ 	.word	0x00000000
        /*0064*/ 	.short	0x0015
        /*0066*/ 	.short	0x0068
        /*0068*/ 	.byte	0x00, 0xf0, 0x11, 0x00


	//----- nvinfo : EIATTR_KPARAM_INFO
	.align		4
.L_20:
        /*006c*/ 	.byte	0x04, 0x17
        /*006e*/ 	.short	(.L_22 - .L_21)
.L_21:
        /*0070*/ 	.word	0x00000000
        /*0074*/ 	.short	0x0014
        /*0076*/ 	.short	0x0064
        /*0078*/ 	.byte	0x00, 0xf0, 0x11, 0x00


	//----- nvinfo : EIATTR_KPARAM_INFO
	.align		4
.L_22:
        /*007c*/ 	.byte	0x04, 0x17
        /*007e*/ 	.short	(.L_24 - .L_23)
.L_23:
        /*0080*/ 	.word	0x00000000
        /*0084*/ 	.short	0x0013
        /*0086*/ 	.short	0x0060
        /*0088*/ 	.byte	0x00, 0xf0, 0x11, 0x00


	//----- nvinfo : EIATTR_KPARAM_INFO
	.align		4
.L_24:
        /*008c*/ 	.byte	0x04, 0x17
        /*008e*/ 	.short	(.L_26 - .L_25)
.L_25:
        /*0090*/ 	.word	0x00000000
        /*0094*/ 	.short	0x0012
        /*0096*/ 	.short	0x005c
        /*0098*/ 	.byte	0x00, 0xf0, 0x11, 0x00


	//----- nvinfo : EIATTR_KPARAM_INFO
	.align		4
.L_26:
        /*009c*/ 	.byte	0x04, 0x17
        /*009e*/ 	.short	(.L_28 - .L_27)
.L_27:
        /*00a0*/ 	.word	0x00000000
        /*00a4*/ 	.short	0x0011
        /*00a6*/ 	.short	0x0058
        /*00a8*/ 	.byte	0x00, 0xf0, 0x11, 0x00


	//----- nvinfo : EIATTR_KPARAM_INFO
	.align		4
.L_28:
        /*00ac*/ 	.byte	0x04, 0x17
        /*00ae*/ 	.short	(.L_30 - .L_29)
.L_29:
        /*00b0*/ 	.word	0x00000000
        /*00b4*/ 	.short	0x0010
        /*00b6*/ 	.short	0x0054
        /*00b8*/ 	.byte	0x00, 0xf0, 0x11, 0x00


	//----- nvinfo : EIATTR_KPARAM_INFO
	.align		4
.L_30:
        /*00bc*/ 	.byte	0x04, 0x17
        /*00be*/ 	.short	(.L_32 - .L_31)
.L_31:
        /*00c0*/ 	.word	0x00000000
        /*00c4*/ 	.short	0x000f
        /*00c6*/ 	.short	0x0050
        /*00c8*/ 	.byte	0x00, 0xf0, 0x11, 0x00


	//----- nvinfo : EIATTR_KPARAM_INFO
	.align		4
.L_32:
        /*00cc*/ 	.byte	0x04, 0x17
        /*00ce*/ 	.short	(.L_34 - .L_33)
.L_33:
        /*00d0*/ 	.word	0x00000000
        /*00d4*/ 	.short	0x000e
        /*00d6*/ 	.short	0x004c
        /*00d8*/ 	.byte	0x00, 0xf0, 0x11, 0x00


	//----- nvinfo : EIATTR_KPARAM_INFO
	.align		4
.L_34:
        /*00dc*/ 	.byte	0x04, 0x17
        /*00de*/ 	.short	(.L_36 - .L_35)
.L_35:
        /*00e0*/ 	.word	0x00000000
        /*00e4*/ 	.short	0x000d
        /*00e6*/ 	.short	0x0048
        /*00e8*/ 	.byte	0x00, 0xf0, 0x11, 0x00


	//----- nvinfo : EIATTR_KPARAM_INFO
	.align		4
.L_36:
        /*00ec*/ 	.byte	0x04, 0x17
        /*00ee*/ 	.short	(.L_38 - .L_37)
.L_37:
        /*00f0*/ 	.word	0x00000000
        /*00f4*/ 	.short	0x000c
        /*00f6*/ 	.short	0x0044
        /*00f8*/ 	.byte	0x00, 0xf0, 0x11, 0x00


	//----- nvinfo : EIATTR_KPARAM_INFO
	.align		4
.L_38:
        /*00fc*/ 	.byte	0x04, 0x17
        /*00fe*/ 	.short	(.L_40 - .L_39)
.L_39:
        /*0100*/ 	.word	0x00000000
        /*0104*/ 	.short	0x000b
        /*0106*/ 	.short	0x0040
        /*0108*/ 	.byte	0x00, 0xf0, 0x11, 0x00


	//----- nvinfo : EIATTR_KPARAM_INFO
	.align		4
.L_40:
        /*010c*/ 	.byte	0x04, 0x17
        /*010e*/ 	.short	(.L_42 - .L_41)
.L_41:
        /*0110*/ 	.word	0x00000000
        /*0114*/ 	.short	0x000a
        /*0116*/ 	.short	0x003c
        /*0118*/ 	.byte	0x00, 0xf0, 0x11, 0x00


	//----- nvinfo : EIATTR_KPARAM_INFO
	.align		4
.L_42:
        /*011c*/ 	.byte	0x04, 0x17
        /*011e*/ 	.short	(.L_44 - .L_43)
.L_43:
        /*0120*/ 	.word	0x00000000
        /*0124*/ 	.short	0x0009
        /*0126*/ 	.short	0x0038
        /*0128*/ 	.byte	0x00, 0xf0, 0x11, 0x00


	//----- nvinfo : EIATTR_KPARAM_INFO
	.align		4
.L_44:
        /*012c*/ 	.byte	0x04, 0x17
        /*012e*/ 	.short	(.L_46 - .L_45)
.L_45:
        /*0130*/ 	.word	0x00000000
        /*0134*/ 	.short	0x0008
        /*0136*/ 	.short	0x0034
        /*0138*/ 	.byte	0x00, 0xf0, 0x11, 0x00


	//----- nvinfo : EIATTR_KPARAM_INFO
	.align		4
.L_46:
        /*013c*/ 	.byte	0x04, 0x17
        /*013e*/ 	.short	(.L_48 - .L_47)
.L_47:
        /*0140*/ 	.word	0x00000000
        /*0144*/ 	.short	0x0007
        /*0146*/ 	.short	0x0030
        /*0148*/ 	.byte	0x00, 0xf0, 0x11, 0x00


	//----- nvinfo : EIATTR_KPARAM_INFO
	.align		4
.L_48:
        /*014c*/ 	.byte	0x04, 0x17
        /*014e*/ 	.short	(.L_50 - .L_49)
.L_49:
        /*0150*/ 	.word	0x00000000
        /*0154*/ 	.short	0x0006
        /*0156*/ 	.short	0x002c
        /*0158*/ 	.byte	0x00, 0xf0, 0x11, 0x00


	//----- nvinfo : EIATTR_KPARAM_INFO
	.align		4
.L_50:
        /*015c*/ 	.byte	0x04, 0x17
        /*015e*/ 	.short	(.L_52 - .L_51)
.L_51:
        /*0160*/ 	.word	0x00000000
        /*0164*/ 	.short	0x0005
        /*0166*/ 	.short	0x0028
        /*0168*/ 	.byte	0x00, 0xf0, 0x11, 0x00


	//----- nvinfo : EIATTR_KPARAM_INFO
	.align		4
.L_52:
        /*016c*/ 	.byte	0x04, 0x17
        /*016e*/ 	.short	(.L_54 - .L_53)
.L_53:
        /*0170*/ 	.word	0x00000000
        /*0174*/ 	.short	0x0004
        /*0176*/ 	.short	0x0020
        /*0178*/ 	.byte	0x00, 0xf4, 0x21, 0x00


	//----- nvinfo : EIATTR_KPARAM_INFO
	.align		4
.L_54:
        /*017c*/ 	.byte	0x04, 0x17
        /*017e*/ 	.short	(.L_56 - .L_55)
.L_55:
        /*0180*/ 	.word	0x00000000
        /*0184*/ 	.short	0x0003
        /*0186*/ 	.short	0x0018
        /*0188*/ 	.byte	0x00, 0xf4, 0x21, 0x00


	//----- nvinfo : EIATTR_KPARAM_INFO
	.align		4
.L_56:
        /*018c*/ 	.byte	0x04, 0x17
        /*018e*/ 	.short	(.L_58 - .L_57)
.L_57:
        /*0190*/ 	.word	0x00000000
        /*0194*/ 	.short	0x0002
        /*0196*/ 	.short	0x0010
        /*0198*/ 	.byte	0x00, 0xf4, 0x21, 0x00


	//----- nvinfo : EIATTR_KPARAM_INFO
	.align		4
.L_58:
        /*019c*/ 	.byte	0x04, 0x17
        /*019e*/ 	.short	(.L_60 - .L_59)
.L_59:
        /*01a0*/ 	.word	0x00000000
        /*01a4*/ 	.short	0x0001
        /*01a6*/ 	.short	0x0008
        /*01a8*/ 	.byte	0x00, 0xf4, 0x21, 0x00


	//----- nvinfo : EIATTR_KPARAM_INFO
	.align		4
.L_60:
        /*01ac*/ 	.byte	0x04, 0x17
        /*01ae*/ 	.short	(.L_62 - .L_61)
.L_61:
        /*01b0*/ 	.word	0x00000000
        /*01b4*/ 	.short	0x0000
        /*01b6*/ 	.short	0x0000
        /*01b8*/ 	.byte	0x00, 0xf4, 0x21, 0x00


	//----- nvinfo : EIATTR_MAXREG_COUNT
	.align		4
.L_62:
        /*01bc*/ 	.byte	0x03, 0x1b
        /*01be*/ 	.short	0x00ff


	//----- nvinfo : EIATTR_NUM_BARRIERS
	.align		4
        /*01c0*/ 	.byte	0x02, 0x4c
        /*01c2*/ 	.byte	0x01
	.zero		1


	//----- nvinfo : EIATTR_MERCURY_ISA_VERSION
	.align		4
        /*01c4*/ 	.byte	0x03, 0x5f
        /*01c6*/ 	.short	0x0000


	//----- nvinfo : EIATTR_COOP_GROUP_MASK_REGIDS
	.align		4
        /*01c8*/ 	.byte	0x04, 0x29
        /*01ca*/ 	.short	(.L_64 - .L_63)


	//   ....[0]....
.L_63:
        /*01cc*/ 	.word	0xffffffff


	//   ....[1]....
        /*01d0*/ 	.word	0xffffffff


	//   ....[2]....
        /*01d4*/ 	.word	0xffffffff


	//   ....[3]....
        /*01d8*/ 	.word	0xffffffff


	//   ....[4]....
        /*01dc*/ 	.word	0xffffffff


	//   ....[5]....
        /*01e0*/ 	.word	0xffffffff


	//   ....[6]....
        /*01e4*/ 	.word	0xffffffff


	//   ....[7]....
        /*01e8*/ 	.word	0xffffffff


	//----- nvinfo : EIATTR_COOP_GROUP_INSTR_OFFSETS
	.align		4
.L_64:
        /*01ec*/ 	.byte	0x04, 0x28
        /*01ee*/ 	.short	(.L_66 - .L_65)


	//   ....[0]....
.L_65:
        /*01f0*/ 	.word	0x00000c90


	//   ....[1]....
        /*01f4*/ 	.word	0x00000d20


	//   ....[2]....
        /*01f8*/ 	.word	0x00000f10


	//   ....[3]....
        /*01fc*/ 	.word	0x00000f50


	//   ....[4]....
        /*0200*/ 	.word	0x00001930


	//   ....[5]....
        /*0204*/ 	.word	0x00001940


	//   ....[6]....
        /*0208*/ 	.word	0x000019d0


	//   ....[7]....
        /*020c*/ 	.word	0x000019e0


	//----- nvinfo : EIATTR_EXIT_INSTR_OFFSETS
	.align		4
.L_66:
        /*0210*/ 	.byte	0x04, 0x1c
        /*0212*/ 	.short	(.L_68 - .L_67)


	//   ....[0]....
.L_67:
        /*0214*/ 	.word	0x00002570


	//   ....[1]....
        /*0218*/ 	.word	0x00002610


	//----- nvinfo : EIATTR_REQNTID
	.align		4
.L_68:
        /*021c*/ 	.byte	0x04, 0x10
        /*021e*/ 	.short	(.L_70 - .L_69)
.L_69:
        /*0220*/ 	.word	0x00000100
        /*0224*/ 	.word	0x00000001
        /*0228*/ 	.word	0x00000001
.L_70:


//--------------------- .nv.callgraph             --------------------------
	.section	.nv.callgraph,"",@"SHT_CUDA_CALLGRAPH"
	.align	4
	.sectionentsize	8
	.align		4
        /*0000*/ 	.word	0x00000000
	.align		4
        /*0004*/ 	.word	0xffffffff
	.align		4
        /*0008*/ 	.word	0x00000000
	.align		4
        /*000c*/ 	.word	0xfffffffe
	.align		4
        /*0010*/ 	.word	0x00000000
	.align		4
        /*0014*/ 	.word	0xfffffffd
	.align		4
        /*0018*/ 	.word	0x00000000
	.align		4
        /*001c*/ 	.word	0xfffffffc


//--------------------- .nv.rel.action            --------------------------
	.section	.nv.rel.action,"",@"SHT_CUDA_RELOCINFO"
	.align	8
	.sectionentsize	8
        /*0000*/ 	.byte	0x73, 0x00, 0x00, 0x00, 0x00, 0x00, 0x00, 0x00, 0x00, 0x00, 0x00, 0x11, 0x25, 0x00, 0x05, 0x36


//--------------------- .nv.constant4             --------------------------
	.section	.nv.constant4,"a",@progbits
	.align	8
	.align		8
.nv.constant4:
        /*0000*/ 	.dword	_$_str


//--------------------- .nv.constant0.attn_fwd    --------------------------
	.section	.nv.constant0.attn_fwd,"a",@progbits
	.sectionflags	@""
	.align	4
.nv.constant0.attn_fwd:
	.zero		488


//--------------------- .text.attn_fwd            --------------------------
	.section	.text.attn_fwd,"ax",@progbits
	.sectioninfo	@"SHI_REGISTERS=95"
	.align	128
        .global         attn_fwd
        .type           attn_fwd,@function
        .size           attn_fwd,(.L_x_3 - attn_fwd)
        .other          attn_fwd,@"STO_CUDA_ENTRY STV_DEFAULT"
attn_fwd:
.text.attn_fwd:
[----:B------:R-:W-:Y:S02]  /*0000*/  MOV R1, c[0x0][0x28] ;  /* 0x00000a0000017a02 */ /* 0x000fe40000000f00 */
[----:B------:R-:W0:Y:S01]  /*0010*/  S2R R0, SR_TID.X ;  /* 0x0000000000007919 */ /* 0x000e220000002100 */
[----:B------:R-:W-:Y:S01]  /*0020*/  MOV R10, c[0x0][0x198] ;  /* 0x00006600000a7a02 */ /* 0x000fe20000000f00 */
[----:B------:R-:W-:Y:S02]  /*0030*/  ULDC.64 UR4, c[0x0][0x118] ;  /* 0x0000460000047ab9 */ /* 0x000fe40000000a00 */
[----:B------:R-:W1:Y:S04]  /*0040*/  S2R R4, SR_CTAID.X ;  /* 0x0000000000047919 */ /* 0x000e680000002500 */
[----:B------:R-:W2:Y:S01]  /*0050*/  S2R R2, SR_CTAID.Y ;  /* 0x0000000000027919 */ /* 0x000ea20000002600 */
[----:B0-----:R-:W-:Y:S02]  /*0060*/  LOP3.LUT R9, R0, 0x3f, RZ, 0xc0, !PT ;  /* 0x0000003f00097812 */ /* 0x001fe400078ec0ff */
[----:B------:R-:W-:-:S02]  /*0070*/  SHF.R.U32.HI R5, RZ, 0x6, R0 ;  /* 0x00000006ff057819 */ /* 0x000fc40000011600 */
[----:B-1----:R-:W-:Y:S02]  /*0080*/  LEA R3, R4, R9, 0x6 ;  /* 0x0000000904037211 */ /* 0x002fe400078e30ff */
[----:B------:R-:W-:Y:S01]  /*0090*/  SGXT.U32 R4, R5, 0x2 ;  /* 0x000000020504781a */ /* 0x000fe20000000000 */
[----:B--2---:R-:W-:Y:S02]  /*00a0*/  IMAD R5, R2, c[0x0][0x190], RZ ;  /* 0x0000640002057a24 */ /* 0x004fe400078e02ff */
[----:B------:R-:W-:Y:S02]  /*00b0*/  IMAD R7, R3, c[0x0][0x194], RZ ;  /* 0x0000650003077a24 */ /* 0x000fe400078e02ff */
[----:B------:R-:W-:Y:S01]  /*00c0*/  IMAD R13, R4, c[0x0][0x198], RZ ;  /* 0x00006600040d7a24 */ /* 0x000fe200078e02ff */
[C---:B------:R-:W-:Y:S01]  /*00d0*/  SHF.L.U32 R6, R5.reuse, 0x1, RZ ;  /* 0x0000000105067819 */ /* 0x040fe200000006ff */
[----:B------:R-:W-:Y:S01]  /*00e0*/  IMAD.HI R5, R5, 0x2, RZ ;  /* 0x0000000205057827 */ /* 0x000fe200078e02ff */
[----:B------:R-:W-:-:S02]  /*00f0*/  SHF.L.U32 R11, R7, 0x1, RZ ;  /* 0x00000001070b7819 */ /* 0x000fc400000006ff */
[C---:B------:R-:W-:Y:S01]  /*0100*/  LEA R15, R10.reuse, R13, 0x2 ;  /* 0x0000000d0a0f7211 */ /* 0x040fe200078e10ff */
[----:B------:R-:W-:Y:S01]  /*0110*/  IMAD.HI R8, R7, 0x2, RZ ;  /* 0x0000000207087827 */ /* 0x000fe200078e02ff */
[----:B------:R-:W-:Y:S02]  /*0120*/  IADD3 R16, P0, P1, R11, c[0x0][0x160], R6 ;  /* 0x000058000b107a10 */ /* 0x000fe4000791e006 */
[----:B------:R-:W-:Y:S02]  /*0130*/  LEA R6, R10, R15, 0x2 ;  /* 0x0000000f0a067211 */ /* 0x000fe400078e10ff */
[----:B------:R-:W-:Y:S02]  /*0140*/  IADD3.X R8, R8, c[0x0][0x164], R5, P0, P1 ;  /* 0x0000590008087a10 */ /* 0x000fe400007e2405 */
[----:B------:R-:W-:Y:S02]  /*0150*/  LEA R5, R10, R6, 0x2 ;  /* 0x000000060a057211 */ /* 0x000fe400078e10ff */
[----:B------:R-:W-:-:S02]  /*0160*/  LEA R10, P0, R13, R16, 0x1 ;  /* 0x000000100d0a7211 */ /* 0x000fc400078008ff */
[-C--:B------:R-:W-:Y:S02]  /*0170*/  LEA R12, P1, R15, R16.reuse, 0x1 ;  /* 0x000000100f0c7211 */ /* 0x080fe400078208ff */
[CC--:B------:R-:W-:Y:S02]  /*0180*/  LEA R14, P2, R6.reuse, R16.reuse, 0x1 ;  /* 0x00000010060e7211 */ /* 0x0c0fe400078408ff */
[----:B------:R-:W-:Y:S02]  /*0190*/  LEA R16, P3, R5, R16, 0x1 ;  /* 0x0000001005107211 */ /* 0x000fe400078608ff */
[-C--:B------:R-:W-:Y:S02]  /*01a0*/  LEA.HI.X.SX32 R11, R13, R8.reuse, 0x1, P0 ;  /* 0x000000080d0b7211 */ /* 0x080fe400000f0eff */
[-C--:B------:R-:W-:Y:S02]  /*01b0*/  LEA.HI.X.SX32 R13, R15, R8.reuse, 0x1, P1 ;  /* 0x000000080f0d7211 */ /* 0x080fe400008f0eff */
[-C--:B------:R-:W-:Y:S01]  /*01c0*/  LEA.HI.X.SX32 R15, R6, R8.reuse, 0x1, P2 ;  /* 0x00000008060f7211 */ /* 0x080fe200010f0eff */
[----:B------:R0:W2:Y:S01]  /*01d0*/  LDG.E.U16 R10, [R10.64] ;  /* 0x000000040a0a7981 */ /* 0x0000a2000c1e1500 */
[----:B------:R-:W-:-:S03]  /*01e0*/  LEA.HI.X.SX32 R17, R5, R8, 0x1, P3 ;  /* 0x0000000805117211 */ /* 0x000fc600018f0eff */
[----:B------:R-:W3:Y:S04]  /*01f0*/  LDG.E.U16 R14, [R14.64] ;  /* 0x000000040e0e7981 */ /* 0x000ee8000c1e1500 */
[----:B------:R1:W4:Y:S04]  /*0200*/  LDG.E.U16 R13, [R12.64] ;  /* 0x000000040c0d7981 */ /* 0x000328000c1e1500 */
[----:B------:R-:W5:Y:S01]  /*0210*/  LDG.E.U16 R17, [R16.64] ;  /* 0x0000000410117981 */ /* 0x000f62000c1e1500 */
[C---:B------:R-:W-:Y:S02]  /*0220*/  LOP3.LUT R5, R0.reuse, 0xc0, RZ, 0xc0, !PT ;  /* 0x000000c000057812 */ /* 0x040fe400078ec0ff */
[----:B------:R-:W-:-:S02]  /*0230*/  SHF.L.U32 R6, R0, 0x1, RZ ;  /* 0x0000000100067819 */ /* 0x000fc400000006ff */
[----:B------:R-:W-:-:S04]  /*0240*/  SHF.R.U32.HI R7, RZ, 0x2, R5 ;  /* 0x00000002ff077819 */ /* 0x000fc80000011605 */
[----:B------:R-:W-:-:S04]  /*0250*/  LOP3.LUT R7, R7, 0x1fe, R6, 0x78, !PT ;  /* 0x000001fe07077812 */ /* 0x000fc800078e7806 */
[----:B------:R-:W-:Y:S02]  /*0260*/  LOP3.LUT R8, R7, 0x40, RZ, 0x3c, !PT ;  /* 0x0000004007087812 */ /* 0x000fe400078e3cff */
[----:B0-----:R-:W-:-:S04]  /*0270*/  MOV R11, c[0x0][0x1d0] ;  /* 0x00007400000b7a02 */ /* 0x001fc80000000f00 */
[----:B------:R-:W-:Y:S01]  /*0280*/  ISETP.GE.AND P0, PT, R11, 0x1, PT ;  /* 0x000000010b00780c */ /* 0x000fe20003f06270 */
[----:B------:R-:W-:Y:S01]  /*0290*/  CS2R R28, SRZ ;  /* 0x00000000001c7805 */ /* 0x000fe2000001ff00 */
[----:B------:R-:W-:Y:S01]  /*02a0*/  MOV R19, 0xff800000 ;  /* 0xff80000000137802 */ /* 0x000fe20000000f00 */
[----:B------:R-:W-:Y:S01]  /*02b0*/  CS2R R30, SRZ ;  /* 0x00000000001e7805 */ /* 0x000fe2000001ff00 */
[----:B-1----:R-:W-:Y:S01]  /*02c0*/  MOV R12, 0x3f800000 ;  /* 0x3f800000000c7802 */ /* 0x002fe20000000f00 */
[----:B------:R-:W-:Y:S01]  /*02d0*/  CS2R R24, SRZ ;  /* 0x0000000000187805 */ /* 0x000fe2000001ff00 */
[----:B------:R-:W-:Y:S01]  /*02e0*/  MOV R18, 0x3f800000 ;  /* 0x3f80000000127802 */ /* 0x000fe20000000f00 */
[----:B------:R-:W-:Y:S01]  /*02f0*/  CS2R R26, SRZ ;  /* 0x00000000001a7805 */ /* 0x000fe2000001ff00 */
[----:B------:R-:W-:Y:S01]  /*0300*/  MOV R57, 0xff800000 ;  /* 0xff80000000397802 */ /* 0x000fe20000000f00 */
[----:B--2---:R0:W-:Y:S04]  /*0310*/  STS.U16 [R7], R10 ;  /* 0x0000000a07007388 */ /* 0x0041e80000000400 */
[----:B---3--:R0:W-:Y:S04]  /*0320*/  STS.U16 [R7+0x400], R14 ;  /* 0x0004000e07007388 */ /* 0x0081e80000000400 */
[----:B----4-:R0:W-:Y:S04]  /*0330*/  STS.U16 [R8+0x200], R13 ;  /* 0x0002000d08007388 */ /* 0x0101e80000000400 */
[----:B-----5:R0:W-:Y:S01]  /*0340*/  STS.U16 [R8+0x600], R17 ;  /* 0x0006001108007388 */ /* 0x0201e20000000400 */
[----:B------:R-:W-:Y:S05]  /*0350*/  @!P0 BRA `(.L_x_0) ;  /* 0x000017c000008947 */ /* 0x000fea0003800000 */
[----:B0-----:R-:W-:Y:S01]  /*0360*/  IMAD R13, R9, c[0x0][0x1b4], RZ ;  /* 0x00006d00090d7a24 */ /* 0x001fe200078e02ff */
[----:B------:R-:W-:Y:S01]  /*0370*/  LOP3.LUT R11, R0, 0xf, RZ, 0xc0, !PT ;  /* 0x0000000f000b7812 */ /* 0x000fe200078ec0ff */
[C---:B------:R-:W-:Y:S01]  /*0380*/  IMAD R10, R2.reuse, c[0x0][0x1b0], RZ ;  /* 0x00006c00020a7a24 */ /* 0x040fe200078e02ff */
[----:B------:R-:W-:Y:S01]  /*0390*/  MOV R21, c[0x0][0x1b8] ;  /* 0x00006e0000157a02 */ /* 0x000fe20000000f00 */
[----:B------:R-:W-:Y:S01]  /*03a0*/  IMAD R9, R2, c[0x0][0x1a0], RZ ;  /* 0x0000680002097a24 */ /* 0x000fe200078e02ff */
[----:B------:R-:W-:Y:S01]  /*03b0*/  SHF.L.U32 R15, R13, 0x1, RZ ;  /* 0x000000010d0f7819 */ /* 0x000fe200000006ff */
[----:B------:R-:W-:Y:S01]  /*03c0*/  IMAD R11, R11, c[0x0][0x1a8], RZ ;  /* 0x00006a000b0b7a24 */ /* 0x000fe200078e02ff */
[----:B------:R-:W-:Y:S01]  /*03d0*/  SHF.L.U32 R12, R10, 0x1, RZ ;  /* 0x000000010a0c7819 */ /* 0x000fe200000006ff */
[----:B------:R-:W-:Y:S01]  /*03e0*/  IMAD.HI R17, R13, 0x2, RZ ;  /* 0x000000020d117827 */ /* 0x000fe200078e02ff */
[----:B------:R-:W-:Y:S01]  /*03f0*/  SHF.L.U32 R16, R0, 0x5, RZ ;  /* 0x0000000500107819 */ /* 0x000fe200000006ff */
[----:B------:R-:W-:Y:S01]  /*0400*/  CS2R R28, SRZ ;  /* 0x00000000001c7805 */ /* 0x000fe2000001ff00 */
[----:B------:R-:W-:Y:S01]  /*0410*/  IADD3 R70, P0, P1, R15, c[0x0][0x170], R12 ;  /* 0x00005c000f467a10 */ /* 0x000fe2000791e00c */
[----:B------:R-:W-:Y:S01]  /*0420*/  IMAD.HI R14, R10, 0x2, RZ ;  /* 0x000000020a0e7827 */ /* 0x000fe200078e02ff */
[----:B------:R-:W-:Y:S01]  /*0430*/  SHF.L.U32 R10, R9, 0x1, RZ ;  /* 0x00000001090a7819 */ /* 0x000fe200000006ff */
[----:B------:R-:W-:Y:S01]  /*0440*/  CS2R R30, SRZ ;  /* 0x00000000001e7805 */ /* 0x000fe2000001ff00 */
[----:B------:R-:W-:Y:S01]  /*0450*/  SHF.L.U32 R13, R11, 0x1, RZ ;  /* 0x000000010b0d7819 */ /* 0x000fe200000006ff */
[----:B------:R-:W-:Y:S01]  /*0460*/  IMAD R12, R4, c[0x0][0x1b8], RZ ;  /* 0x00006e00040c7a24 */ /* 0x000fe200078e02ff */
[----:B------:R-:W-:Y:S01]  /*0470*/  IADD3.X R24, R17, c[0x0][0x174], R14, P0, P1 ;  /* 0x00005d0011187a10 */ /* 0x000fe200007e240e */
[----:B------:R-:W-:Y:S01]  /*0480*/  IMAD.HI R9, R9, 0x2, RZ ;  /* 0x0000000209097827 */ /* 0x000fe200078e02ff */
[----:B------:R-:W-:-:S02]  /*0490*/  SHF.R.S32.HI R14, RZ, 0x2, R0 ;  /* 0x00000002ff0e7819 */ /* 0x000fc40000011400 */
[----:B------:R-:W-:Y:S02]  /*04a0*/  IADD3 R74, P0, P1, R13, c[0x0][0x168], R10 ;  /* 0x00005a000d4a7a10 */ /* 0x000fe4000791e00a */
[----:B------:R-:W-:Y:S02]  /*04b0*/  SGXT R10, R14, 0x1 ;  /* 0x000000010e0a781a */ /* 0x000fe40000000200 */
[----:B------:R-:W-:Y:S02]  /*04c0*/  LOP3.LUT R14, R0, 0x7, RZ, 0xc0, !PT ;  /* 0x00000007000e7812 */ /* 0x000fe400078ec0ff */
[----:B------:R-:W-:Y:S01]  /*04d0*/  LOP3.LUT R17, R10, 0x90, RZ, 0xc0, !PT ;  /* 0x000000900a117812 */ /* 0x000fe200078ec0ff */
[----:B------:R-:W-:Y:S01]  /*04e0*/  IMAD.HI R10, R11, 0x2, RZ ;  /* 0x000000020b0a7827 */ /* 0x000fe200078e02ff */
[----:B------:R-:W-:Y:S02]  /*04f0*/  LEA R11, R21, R12, 0x2 ;  /* 0x0000000c150b7211 */ /* 0x000fe400078e10ff */
[----:B------:R-:W-:-:S02]  /*0500*/  LOP3.LUT R13, R0, 0x10, RZ, 0xc0, !PT ;  /* 0x00000010000d7812 */ /* 0x000fc400078ec0ff */
[----:B------:R-:W-:Y:S02]  /*0510*/  IADD3.X R25, R10, c[0x0][0x16c], R9, P0, P1 ;  /* 0x00005b000a197a10 */ /* 0x000fe400007e2409 */
[----:B------:R-:W-:Y:S02]  /*0520*/  SHF.R.U32.HI R9, RZ, 0x4, R0 ;  /* 0x00000004ff097819 */ /* 0x000fe40000011600 */
[----:B------:R-:W-:Y:S02]  /*0530*/  LEA R10, R21, R11, 0x2 ;  /* 0x0000000b150a7211 */ /* 0x000fe400078e10ff */
[----:B------:R-:W-:Y:S02]  /*0540*/  SHF.L.U32 R15, R14, 0x4, RZ ;  /* 0x000000040e0f7819 */ /* 0x000fe400000006ff */
[----:B------:R-:W-:Y:S02]  /*0550*/  LOP3.LUT R19, R17, 0x60, R16, 0xf8, !PT ;  /* 0x0000006011137812 */ /* 0x000fe400078ef810 */
[----:B------:R-:W-:-:S02]  /*0560*/  SHF.L.U32 R16, R13, 0x6, RZ ;  /* 0x000000060d107819 */ /* 0x000fc400000006ff */
[----:B------:R-:W-:Y:S02]  /*0570*/  SGXT.U32 R9, R9, 0x4 ;  /* 0x000000040909781a */ /* 0x000fe40000000000 */
[C---:B------:R-:W-:Y:S01]  /*0580*/  LEA R68, P2, R10.reuse, R70, 0x1 ;  /* 0x000000460a447211 */ /* 0x040fe200078408ff */
[----:B------:R-:W-:Y:S01]  /*0590*/  IMAD R18, R13, -0x30, R16 ;  /* 0xffffffd00d127824 */ /* 0x000fe200078e0210 */
[----:B------:R-:W-:Y:S02]  /*05a0*/  LOP3.LUT R17, R15, 0x60, R0, 0x78, !PT ;  /* 0x000000600f117812 */ /* 0x000fe400078e7800 */
[----:B------:R-:W-:Y:S02]  /*05b0*/  LEA R13, R21, R10, 0x2 ;  /* 0x0000000a150d7211 */ /* 0x000fe400078e10ff */
[----:B------:R-:W-:Y:S01]  /*05c0*/  LEA.HI.X.SX32 R69, R10, R24, 0x1, P2 ;  /* 0x000000180a457211 */ /* 0x000fe200010f0eff */
[----:B------:R-:W-:Y:S01]  /*05d0*/  IMAD R10, R9, c[0x0][0x1a4], RZ ;  /* 0x00006900090a7a24 */ /* 0x000fe200078e02ff */
[----:B------:R-:W-:-:S02]  /*05e0*/  LOP3.LUT R17, R17, 0x10, R6, 0x78, !PT ;  /* 0x0000001011117812 */ /* 0x000fc400078e7806 */
[-C--:B------:R-:W-:Y:S02]  /*05f0*/  LEA R20, P0, R12, R70.reuse, 0x1 ;  /* 0x000000460c147211 */ /* 0x080fe400078008ff */
[----:B------:R-:W-:Y:S02]  /*0600*/  IADD3 R17, R16, R17, RZ ;  /* 0x0000001110117210 */ /* 0x000fe40007ffe0ff */
[----:B------:R-:W-:Y:S02]  /*0610*/  LEA R22, P1, R11, R70, 0x1 ;  /* 0x000000460b167211 */ /* 0x000fe400078208ff */
[----:B------:R-:W-:Y:S02]  /*0620*/  LEA.HI.X.SX32 R21, R12, R24, 0x1, P0 ;  /* 0x000000180c157211 */ /* 0x000fe400000f0eff */
[----:B------:R-:W-:Y:S02]  /*0630*/  MOV R16, c[0x0][0x1a4] ;  /* 0x0000690000107a02 */ /* 0x000fe40000000f00 */
[----:B------:R-:W-:-:S02]  /*0640*/  LEA R78, P0, R10, R74, 0x1 ;  /* 0x0000004a0a4e7211 */ /* 0x000fc400078008ff */
[----:B------:R-:W-:Y:S02]  /*0650*/  LEA.HI R9, R0, 0x30, RZ, 0x1c ;  /* 0x0000003000097811 */ /* 0x000fe400078fe0ff */
[----:B------:R-:W-:Y:S02]  /*0660*/  LEA.HI.X.SX32 R23, R11, R24, 0x1, P1 ;  /* 0x000000180b177211 */ /* 0x000fe400008f0eff */
[----:B------:R-:W-:Y:S01]  /*0670*/  LEA R11, R16, R10, 0x4 ;  /* 0x0000000a100b7211 */ /* 0x000fe200078e20ff */
[----:B------:R-:W-:Y:S01]  /*0680*/  IMAD R12, R9, c[0x0][0x1a4], RZ ;  /* 0x00006900090c7a24 */ /* 0x000fe200078e02ff */
[----:B------:R-:W-:Y:S02]  /*0690*/  LEA.HI.X.SX32 R79, R10, R25, 0x1, P0 ;  /* 0x000000190a4f7211 */ /* 0x000fe400000f0eff */
[----:B------:R-:W-:Y:S02]  /*06a0*/  SHF.R.S32.HI R10, RZ, 0x6, R0 ;  /* 0x00000006ff0a7819 */ /* 0x000fe40000011400 */
[----:B------:R-:W-:-:S02]  /*06b0*/  LEA R70, P3, R13, R70, 0x1 ;  /* 0x000000460d467211 */ /* 0x000fc400078608ff */
[----:B------:R-:W-:Y:S02]  /*06c0*/  LEA R9, R16, R11, 0x4 ;  /* 0x0000000b10097211 */ /* 0x000fe400078e20ff */
[----:B------:R-:W-:Y:S02]  /*06d0*/  LEA R27, R14, R15, 0x7 ;  /* 0x0000000f0e1b7211 */ /* 0x000fe400078e38ff */
[----:B------:R-:W-:Y:S02]  /*06e0*/  SGXT R10, R10, 0x1 ;  /* 0x000000010a0a781a */ /* 0x000fe40000000200 */
[----:B------:R-:W-:Y:S02]  /*06f0*/  LEA.HI.X.SX32 R71, R13, R24, 0x1, P3 ;  /* 0x000000180d477211 */ /* 0x000fe400018f0eff */
[-C--:B------:R-:W-:Y:S02]  /*0700*/  LEA R76, P1, R11, R74.reuse, 0x1 ;  /* 0x0000004a0b4c7211 */ /* 0x080fe400078208ff */
[----:B------:R-:W-:-:S02]  /*0710*/  LEA R72, P3, R12, R74, 0x1 ;  /* 0x0000004a0c487211 */ /* 0x000fc400078608ff */
[--C-:B------:R-:W-:Y:S02]  /*0720*/  LOP3.LUT R19, R19, 0x10, R6.reuse, 0x78, !PT ;  /* 0x0000001013137812 */ /* 0x100fe400078e7806 */
[----:B------:R-:W-:Y:S02]  /*0730*/  LEA R13, R14, R17, 0x7 ;  /* 0x000000110e0d7211 */ /* 0x000fe400078e38ff */
[----:B------:R-:W-:Y:S02]  /*0740*/  LEA R74, P2, R9, R74, 0x1 ;  /* 0x0000004a094a7211 */ /* 0x000fe400078408ff */
[----:B------:R-:W-:Y:S02]  /*0750*/  LOP3.LUT R17, R10, 0x90, RZ, 0xc0, !PT ;  /* 0x000000900a117812 */ /* 0x000fe400078ec0ff */
[----:B------:R-:W-:Y:S02]  /*0760*/  LOP3.LUT R16, R27, 0x30, R6, 0x78, !PT ;  /* 0x000000301b107812 */ /* 0x000fe400078e7806 */
[----:B------:R-:W-:Y:S01]  /*0770*/  IADD3 R14, R19, R18, RZ ;  /* 0x00000012130e7210 */ /* 0x000fe20007ffe0ff */
[----:B------:R-:W-:Y:S01]  /*0780*/  CS2R R26, SRZ ;  /* 0x00000000001a7805 */ /* 0x000fe2000001ff00 */
[----:B------:R-:W-:-:S02]  /*0790*/  LEA.HI.X.SX32 R77, R11, R25, 0x1, P1 ;  /* 0x000000190b4d7211 */ /* 0x000fc400008f0eff */
[-C--:B------:R-:W-:Y:S02]  /*07a0*/  LEA.HI.X.SX32 R73, R12, R25.reuse, 0x1, P3 ;  /* 0x000000190c497211 */ /* 0x080fe400018f0eff */
[----:B------:R-:W-:Y:S02]  /*07b0*/  LEA.HI.X.SX32 R75, R9, R25, 0x1, P2 ;  /* 0x00000019094b7211 */ /* 0x000fe400010f0eff */
[----:B------:R-:W-:Y:S01]  /*07c0*/  MOV R12, 0x3f800000 ;  /* 0x3f800000000c7802 */ /* 0x000fe20000000f00 */
[----:B------:R-:W-:Y:S01]  /*07d0*/  CS2R R24, SRZ ;  /* 0x0000000000187805 */ /* 0x000fe2000001ff00 */
[----:B------:R-:W-:Y:S02]  /*07e0*/  MOV R84, 0xff800000 ;  /* 0xff80000000547802 */ /* 0x000fe40000000f00 */
[----:B------:R-:W-:Y:S02]  /*07f0*/  MOV R15, RZ ;  /* 0x000000ff000f7202 */ /* 0x000fe40000000f00 */
[----:B------:R-:W-:-:S02]  /*0800*/  MOV R9, RZ ;  /* 0x000000ff00097202 */ /* 0x000fc40000000f00 */
[----:B------:R-:W-:Y:S02]  /*0810*/  MOV R82, 0xff800000 ;  /* 0xff80000000527802 */ /* 0x000fe40000000f00 */
[----:B------:R-:W-:Y:S02]  /*0820*/  MOV R18, 0x3f800000 ;  /* 0x3f80000000127802 */ /* 0x000fe40000000f00 */
[----:B------:R-:W-:Y:S02]  /*0830*/  MOV R11, RZ ;  /* 0x000000ff000b7202 */ /* 0x000fe40000000f00 */
[----:B------:R-:W-:Y:S02]  /*0840*/  LOP3.LUT R17, R17, 0x17e, R6, 0x78, !PT ;  /* 0x0000017e11117812 */ /* 0x000fe400078e7806 */
[----:B------:R-:W-:Y:S02]  /*0850*/  LOP3.LUT R10, R16, 0x40, RZ, 0x3c, !PT ;  /* 0x00000040100a7812 */ /* 0x000fe400078e3cff */
.L_x_1:
[----:B------:R-:W-:-:S04]  /*0860*/  IMAD.WIDE R36, R15, 0x2, R78 ;  /* 0x000000020f247825 */ /* 0x000fc800078e024e */
[C---:B------:R-:W-:Y:S02]  /*0870*/  IMAD.WIDE R44, R15.reuse, 0x2, R74 ;  /* 0x000000020f2c7825 */ /* 0x040fe400078e024a */
[----:B------:R-:W2:Y:S02]  /*0880*/  LDG.E.U16 R36, [R36.64] ;  /* 0x0000000424247981 */ /* 0x000ea4000c1e1500 */
[C---:B------:R-:W-:Y:S02]  /*0890*/  IMAD.WIDE R46, R15.reuse, 0x2, R72 ;  /* 0x000000020f2e7825 */ /* 0x040fe400078e0248 */
[----:B------:R-:W3:Y:S02]  /*08a0*/  LDG.E.U16 R44, [R44.64] ;  /* 0x000000042c2c7981 */ /* 0x000ee4000c1e1500 */
[----:B------:R-:W-:Y:S02]  /*08b0*/  IMAD.WIDE R38, R15, 0x2, R76 ;  /* 0x000000020f267825 */ /* 0x000fe400078e024c */
[----:B------:R-:W4:Y:S04]  /*08c0*/  LDG.E.U16 R46, [R46.64] ;  /* 0x000000042e2e7981 */ /* 0x000f28000c1e1500 */
[----:B------:R-:W5:Y:S04]  /*08d0*/  LDG.E.U16 R48, [R38.64] ;  /* 0x0000000426307981 */ /* 0x000f68000c1e1500 */
[----:B------:R-:W-:Y:S01]  /*08e0*/  BAR.SYNC.DEFER_BLOCKING 0x0 ;  /* 0x0000000000007b1d */ /* 0x000fe20000010000 */
[----:B------:R-:W-:-:S04]  /*08f0*/  IMAD.WIDE R88, R9, 0x2, R68 ;  /* 0x0000000209587825 */ /* 0x000fc800078e0244 */
[----:B------:R-:W-:-:S04]  /*0900*/  IMAD.WIDE R56, R9, 0x2, R20 ;  /* 0x0000000209387825 */ /* 0x000fc800078e0214 */
[----:B------:R-:W-:-:S04]  /*0910*/  IMAD.WIDE R58, R9, 0x2, R22 ;  /* 0x00000002093a7825 */ /* 0x000fc800078e0216 */
[----:B------:R-:W-:Y:S01]  /*0920*/  IMAD.WIDE R64, R9, 0x2, R70 ;  /* 0x0000000209407825 */ /* 0x000fe200078e0246 */
[----:B--2---:R-:W-:Y:S04]  /*0930*/  STS.U16 [R17+0x800], R36 ;  /* 0x0008002411007388 */ /* 0x004fe80000000400 */
[----:B---3--:R-:W-:Y:S04]  /*0940*/  STS.U16 [R17+0xc00], R44 ;  /* 0x000c002c11007388 */ /* 0x008fe80000000400 */
[----:B----4-:R-:W-:Y:S04]  /*0950*/  STS.U16 [R17+0xe00], R46 ;  /* 0x000e002e11007388 */ /* 0x010fe80000000400 */
[----:B-----5:R-:W-:Y:S04]  /*0960*/  STS.U16 [R17+0xa00], R48 ;  /* 0x000a003011007388 */ /* 0x020fe80000000400 */
[----:B------:R-:W-:Y:S06]  /*0970*/  BAR.SYNC.DEFER_BLOCKING 0x0 ;  /* 0x0000000000007b1d */ /* 0x000fec0000010000 */
[----:B------:R0:W2:Y:S04]  /*0980*/  LDG.E.U16 R86, [R56.64] ;  /* 0x0000000438567981 */ /* 0x0000a8000c1e1500 */
[----:B------:R-:W3:Y:S04]  /*0990*/  LDG.E.U16 R88, [R88.64] ;  /* 0x0000000458587981 */ /* 0x000ee8000c1e1500 */
[----:B------:R0:W4:Y:S04]  /*09a0*/  LDG.E.U16 R85, [R58.64] ;  /* 0x000000043a557981 */ /* 0x000128000c1e1500 */
[----:B------:R1:W5:Y:S04]  /*09b0*/  LDG.E.U16 R87, [R64.64] ;  /* 0x0000000440577981 */ /* 0x000368000c1e1500 */
[----:B------:R-:W-:Y:S04]  /*09c0*/  LDSM.16.MT88.4 R32, [R13] ;  /* 0x000000000d20783b */ /* 0x000fe80000004200 */
[----:B------:R-:W0:Y:S04]  /*09d0*/  LDSM.16.M88.4 R40, [R14+0x800] ;  /* 0x000800000e28783b */ /* 0x000e280000000200 */
[----:B------:R-:W1:Y:S04]  /*09e0*/  LDSM.16.M88.4 R52, [R14+0xa00] ;  /* 0x000a00000e34783b */ /* 0x000e680000000200 */
[----:B------:R-:W1:Y:S04]  /*09f0*/  LDSM.16.M88.4 R60, [R14+0xc00] ;  /* 0x000c00000e3c783b */ /* 0x000e680000000200 */
[----:B------:R-:W1:Y:S04]  /*0a00*/  LDSM.16.M88.4 R44, [R14+0xe00] ;  /* 0x000e00000e2c783b */ /* 0x000e680000000200 */
[----:B------:R-:W-:Y:S01]  /*0a10*/  BAR.SYNC.DEFER_BLOCKING 0x0 ;  /* 0x0000000000007b1d */ /* 0x000fe20000010000 */
[C---:B0-----:R-:W-:Y:S08]  /*0a20*/  HMMA.16816.F32 R36, R32.reuse, R40, RZ ;  /* 0x000000282024723c */ /* 0x041ff000000018ff */
[C---:B------:R-:W-:Y:S08]  /*0a30*/  HMMA.16816.F32 R40, R32.reuse, R42, RZ ;  /* 0x0000002a2028723c */ /* 0x040ff000000018ff */
[C---:B-1----:R-:W-:Y:S08]  /*0a40*/  HMMA.16816.F32 R48, R32.reuse, R52, RZ ;  /* 0x000000342030723c */ /* 0x042ff000000018ff */
[----:B------:R-:W-:Y:S01]  /*0a50*/  HMMA.16816.F32 R52, R32, R54, RZ ;  /* 0x000000362034723c */ /* 0x000fe200000018ff */
[----:B------:R-:W-:-:S02]  /*0a60*/  FMUL R19, R36, c[0x0][0x188] ;  /* 0x0000620024137a20 */ /* 0x000fc40000400000 */
[----:B------:R-:W-:-:S05]  /*0a70*/  FMUL R66, R37, c[0x0][0x188] ;  /* 0x0000620025427a20 */ /* 0x000fca0000400000 */
[----:B------:R-:W-:Y:S01]  /*0a80*/  FMUL R67, R40, c[0x0][0x188] ;  /* 0x0000620028437a20 */ /* 0x000fe20000400000 */
[----:B------:R-:W-:Y:S01]  /*0a90*/  FMNMX R66, R19, R66, !PT ;  /* 0x0000004213427209 */ /* 0x000fe20007800000 */
[----:B------:R-:W-:Y:S01]  /*0aa0*/  HMMA.16816.F32 R56, R32, R60, RZ ;  /* 0x0000003c2038723c */ /* 0x000fe200000018ff */
[----:B------:R-:W-:-:S06]  /*0ab0*/  FMUL R19, R41, c[0x0][0x188] ;  /* 0x0000620029137a20 */ /* 0x000fcc0000400000 */
[----:B------:R-:W-:Y:S01]  /*0ac0*/  FMNMX R60, R67, R66, !PT ;  /* 0x00000042433c7209 */ /* 0x000fe20007800000 */
[----:B------:R-:W-:-:S03]  /*0ad0*/  FMUL R66, R48, c[0x0][0x188] ;  /* 0x0000620030427a20 */ /* 0x000fc60000400000 */
[----:B------:R-:W-:Y:S02]  /*0ae0*/  FMNMX R65, R19, R60, !PT ;  /* 0x0000003c13417209 */ /* 0x000fe40007800000 */
[----:B------:R-:W-:Y:S01]  /*0af0*/  HMMA.16816.F32 R60, R32, R62, RZ ;  /* 0x0000003e203c723c */ /* 0x000fe200000018ff */
[----:B------:R-:W-:Y:S01]  /*0b00*/  FMUL R19, R49, c[0x0][0x188] ;  /* 0x0000620031137a20 */ /* 0x000fe20000400000 */
[----:B------:R-:W-:Y:S01]  /*0b10*/  FMNMX R66, R66, R65, !PT ;  /* 0x0000004142427209 */ /* 0x000fe20007800000 */
[----:B------:R-:W-:-:S03]  /*0b20*/  FMUL R80, R52, c[0x0][0x188] ;  /* 0x0000620034507a20 */ /* 0x000fc60000400000 */
[----:B------:R-:W-:Y:S02]  /*0b30*/  FMNMX R19, R19, R66, !PT ;  /* 0x0000004213137209 */ /* 0x000fe40007800000 */
[----:B------:R-:W-:Y:S02]  /*0b40*/  HMMA.16816.F32 R64, R32, R44, RZ ;  /* 0x0000002c2040723c */ /* 0x000fe400000018ff */
[----:B------:R-:W-:Y:S01]  /*0b50*/  FMNMX R80, R80, R19, !PT ;  /* 0x0000001350507209 */ /* 0x000fe20007800000 */
[----:B------:R-:W-:-:S04]  /*0b60*/  FMUL R19, R53, c[0x0][0x188] ;  /* 0x0000620035137a20 */ /* 0x000fc80000400000 */
[----:B------:R-:W-:Y:S01]  /*0b70*/  FMUL R44, R56, c[0x0][0x188] ;  /* 0x00006200382c7a20 */ /* 0x000fe20000400000 */
[----:B------:R-:W-:Y:S01]  /*0b80*/  HMMA.16816.F32 R32, R32, R46, RZ ;  /* 0x0000002e2020723c */ /* 0x000fe200000018ff */
[----:B------:R-:W-:Y:S01]  /*0b90*/  FMNMX R45, R19, R80, !PT ;  /* 0x00000050132d7209 */ /* 0x000fe20007800000 */
[----:B------:R-:W-:-:S05]  /*0ba0*/  FMUL R19, R57, c[0x0][0x188] ;  /* 0x0000620039137a20 */ /* 0x000fca0000400000 */
[----:B------:R-:W-:Y:S01]  /*0bb0*/  FMNMX R46, R44, R45, !PT ;  /* 0x0000002d2c2e7209 */ /* 0x000fe20007800000 */
[----:B------:R-:W-:-:S03]  /*0bc0*/  FMUL R44, R60, c[0x0][0x188] ;  /* 0x000062003c2c7a20 */ /* 0x000fc60000400000 */
        /* <DEDUP_REMOVED lines=10> */
[----:B------:R-:W-:-:S04]  /*0c70*/  FMNMX R44, R44, R45, !PT ;  /* 0x0000002d2c2c7209 */ /* 0x000fc80007800000 */
[----:B------:R-:W-:-:S05]  /*0c80*/  FMNMX R45, R19, R44, !PT ;  /* 0x0000002c132d7209 */ /* 0x000fca0007800000 */
[----:B------:R-:W0:Y:S01]  /*0c90*/  SHFL.BFLY PT, R80, R45, 0x2, 0x1f ;  /* 0x0c401f002d507f89 */ /* 0x000e2200000e0000 */
[----:B------:R-:W-:Y:S02]  /*0ca0*/  FMUL R19, R38, c[0x0][0x188] ;  /* 0x0000620026137a20 */ /* 0x000fe40000400000 */
[----:B------:R-:W-:-:S05]  /*0cb0*/  FMUL R44, R39, c[0x0][0x188] ;  /* 0x00006200272c7a20 */ /* 0x000fca0000400000 */
[----:B------:R-:W-:Y:S01]  /*0cc0*/  FMNMX R46, R19, R44, !PT ;  /* 0x0000002c132e7209 */ /* 0x000fe20007800000 */
[----:B------:R-:W-:Y:S02]  /*0cd0*/  FMUL R19, R42, c[0x0][0x188] ;  /* 0x000062002a137a20 */ /* 0x000fe40000400000 */
[----:B------:R-:W-:-:S03]  /*0ce0*/  FMUL R44, R43, c[0x0][0x188] ;  /* 0x000062002b2c7a20 */ /* 0x000fc60000400000 */
[----:B------:R-:W-:Y:S02]  /*0cf0*/  FMNMX R19, R19, R46, !PT ;  /* 0x0000002e13137209 */ /* 0x000fe40007800000 */
[----:B0-----:R-:W-:Y:S02]  /*0d00*/  FMNMX R80, R45, R80, !PT ;  /* 0x000000502d507209 */ /* 0x001fe40007800000 */
[----:B------:R-:W-:-:S03]  /*0d10*/  FMNMX R44, R44, R19, !PT ;  /* 0x000000132c2c7209 */ /* 0x000fc60007800000 */
[----:B------:R-:W0:Y:S01]  /*0d20*/  SHFL.BFLY PT, R47, R80, 0x1, 0x1f ;  /* 0x0c201f00502f7f89 */ /* 0x000e2200000e0000 */
[----:B------:R-:W-:-:S05]  /*0d30*/  FMUL R19, R50, c[0x0][0x188] ;  /* 0x0000620032137a20 */ /* 0x000fca0000400000 */
[----:B------:R-:W-:Y:S01]  /*0d40*/  FMNMX R44, R19, R44, !PT ;  /* 0x0000002c132c7209 */ /* 0x000fe20007800000 */
[----:B------:R-:W-:-:S05]  /*0d50*/  FMUL R19, R51, c[0x0][0x188] ;  /* 0x0000620033137a20 */ /* 0x000fca0000400000 */
[----:B------:R-:W-:Y:S01]  /*0d60*/  FMNMX R44, R19, R44, !PT ;  /* 0x0000002c132c7209 */ /* 0x000fe20007800000 */
[----:B------:R-:W-:-:S05]  /*0d70*/  FMUL R19, R54, c[0x0][0x188] ;  /* 0x0000620036137a20 */ /* 0x000fca0000400000 */
[----:B------:R-:W-:Y:S01]  /*0d80*/  FMNMX R46, R19, R44, !PT ;  /* 0x0000002c132e7209 */ /* 0x000fe20007800000 */
[----:B------:R-:W-:Y:S02]  /*0d90*/  FMUL R19, R55, c[0x0][0x188] ;  /* 0x0000620037137a20 */ /* 0x000fe40000400000 */
[----:B------:R-:W-:Y:S01]  /*0da0*/  FMUL R44, R58, c[0x0][0x188] ;  /* 0x000062003a2c7a20 */ /* 0x000fe20000400000 */
[----:B0-----:R-:W-:Y:S02]  /*0db0*/  FMNMX R45, R80, R47, !PT ;  /* 0x0000002f502d7209 */ /* 0x001fe40007800000 */
[----:B------:R-:W-:Y:S02]  /*0dc0*/  FMNMX R47, R19, R46, !PT ;  /* 0x0000002e132f7209 */ /* 0x000fe40007800000 */
[----:B------:R-:W-:Y:S01]  /*0dd0*/  FMNMX R19, R45, R84, !PT ;  /* 0x000000542d137209 */ /* 0x000fe20007800000 */
[----:B------:R-:W-:Y:S01]  /*0de0*/  FMUL R45, R59, c[0x0][0x188] ;  /* 0x000062003b2d7a20 */ /* 0x000fe20000400000 */
[----:B------:R-:W-:-:S03]  /*0df0*/  FMNMX R44, R44, R47, !PT ;  /* 0x0000002f2c2c7209 */ /* 0x000fc60007800000 */
[--C-:B------:R-:W-:Y:S01]  /*0e00*/  FFMA R46, R36, c[0x0][0x188], -R19.reuse ;  /* 0x00006200242e7a23 */ /* 0x100fe20000000813 */
[----:B------:R-:W-:Y:S01]  /*0e10*/  FMNMX R47, R45, R44, !PT ;  /* 0x0000002c2d2f7209 */ /* 0x000fe20007800000 */
[----:B------:R-:W-:Y:S02]  /*0e20*/  FMUL R36, R62, c[0x0][0x188] ;  /* 0x000062003e247a20 */ /* 0x000fe40000400000 */
[----:B------:R-:W-:Y:S02]  /*0e30*/  FMUL R44, R46, 1.4426950216293334961 ;  /* 0x3fb8aa3b2e2c7820 */ /* 0x000fe40000400000 */
[----:B------:R-:W-:Y:S01]  /*0e40*/  FMUL R45, R63, c[0x0][0x188] ;  /* 0x000062003f2d7a20 */ /* 0x000fe20000400000 */
[----:B------:R-:W-:Y:S01]  /*0e50*/  FMNMX R46, R36, R47, !PT ;  /* 0x0000002f242e7209 */ /* 0x000fe20007800000 */
[----:B------:R-:W-:Y:S02]  /*0e60*/  FFMA R37, R37, c[0x0][0x188], -R19 ;  /* 0x0000620025257a23 */ /* 0x000fe40000000813 */
[----:B------:R-:W-:Y:S01]  /*0e70*/  FMUL R36, R66, c[0x0][0x188] ;  /* 0x0000620042247a20 */ /* 0x000fe20000400000 */
[----:B------:R-:W-:Y:S01]  /*0e80*/  FMNMX R45, R45, R46, !PT ;  /* 0x0000002e2d2d7209 */ /* 0x000fe20007800000 */
[----:B------:R-:W-:-:S02]  /*0e90*/  FMUL R80, R37, 1.4426950216293334961 ;  /* 0x3fb8aa3b25507820 */ /* 0x000fc40000400000 */
[----:B------:R-:W-:Y:S01]  /*0ea0*/  FMUL R37, R67, c[0x0][0x188] ;  /* 0x0000620043257a20 */ /* 0x000fe20000400000 */
[----:B------:R-:W-:Y:S01]  /*0eb0*/  FMNMX R46, R36, R45, !PT ;  /* 0x0000002d242e7209 */ /* 0x000fe20007800000 */
[----:B------:R-:W-:-:S03]  /*0ec0*/  FMUL R36, R34, c[0x0][0x188] ;  /* 0x0000620022247a20 */ /* 0x000fc60000400000 */
[----:B------:R-:W-:Y:S01]  /*0ed0*/  FMNMX R47, R37, R46, !PT ;  /* 0x0000002e252f7209 */ /* 0x000fe20007800000 */
[----:B------:R-:W-:-:S03]  /*0ee0*/  FMUL R37, R35, c[0x0][0x188] ;  /* 0x0000620023257a20 */ /* 0x000fc60000400000 */
[----:B------:R-:W-:-:S04]  /*0ef0*/  FMNMX R36, R36, R47, !PT ;  /* 0x0000002f24247209 */ /* 0x000fc80007800000 */
[----:B------:R-:W-:-:S05]  /*0f00*/  FMNMX R36, R37, R36, !PT ;  /* 0x0000002425247209 */ /* 0x000fca0007800000 */
[----:B------:R-:W0:Y:S01]  /*0f10*/  SHFL.BFLY PT, R37, R36, 0x2, 0x1f ;  /* 0x0c401f0024257f89 */ /* 0x000e2200000e0000 */
[--C-:B------:R-:W-:Y:S02]  /*0f20*/  FFMA R40, R40, c[0x0][0x188], -R19.reuse ;  /* 0x0000620028287a23 */ /* 0x100fe40000000813 */
[----:B------:R-:W-:Y:S01]  /*0f30*/  FFMA R57, R57, c[0x0][0x188], -R19 ;  /* 0x0000620039397a23 */ /* 0x000fe20000000813 */
[----:B0-----:R-:W-:-:S05]  /*0f40*/  FMNMX R37, R36, R37, !PT ;  /* 0x0000002524257209 */ /* 0x001fca0007800000 */
[----:B------:R-:W0:Y:S01]  /*0f50*/  SHFL.BFLY PT, R36, R37, 0x1, 0x1f ;  /* 0x0c201f0025247f89 */ /* 0x000e2200000e0000 */
[----:B------:R-:W-:Y:S02]  /*0f60*/  FMUL R81, R40, 1.4426950216293334961 ;  /* 0x3fb8aa3b28517820 */ /* 0x000fe40000400000 */
[----:B------:R-:W-:Y:S02]  /*0f70*/  FMUL R57, R57, 1.4426950216293334961 ;  /* 0x3fb8aa3b39397820 */ /* 0x000fe40000400000 */
[--C-:B------:R-:W-:Y:S02]  /*0f80*/  FFMA R40, R41, c[0x0][0x188], -R19.reuse ;  /* 0x0000620029287a23 */ /* 0x100fe40000000813 */
[----:B------:R-:W-:Y:S01]  /*0f90*/  MUFU.EX2 R41, R81 ;  /* 0x0000005100297308 */ /* 0x000fe20000000800 */
[----:B--2---:R-:W-:Y:S04]  /*0fa0*/  STS.U16 [R7+0x800], R86 ;  /* 0x0008005607007388 */ /* 0x004fe80000000400 */
[----:B---3--:R-:W-:Y:S04]  /*0fb0*/  STS.U16 [R7+0xc00], R88 ;  /* 0x000c005807007388 */ /* 0x008fe80000000400 */
[----:B----4-:R1:W-:Y:S04]  /*0fc0*/  STS.U16 [R8+0xa00], R85 ;  /* 0x000a005508007388 */ /* 0x0103e80000000400 */
[----:B-----5:R2:W-:Y:S01]  /*0fd0*/  STS.U16 [R8+0xe00], R87 ;  /* 0x000e005708007388 */ /* 0x0205e20000000400 */
[----:B------:R0:W-:Y:S01]  /*0fe0*/  MUFU.EX2 R81, R57 ;  /* 0x0000003900517308 */ /* 0x0001e20000000800 */
[----:B------:R-:W-:-:S02]  /*0ff0*/  FFMA R56, R56, c[0x0][0x188], -R19 ;  /* 0x0000620038387a23 */ /* 0x000fc40000000813 */
[----:B------:R-:W-:Y:S01]  /*1000*/  FFMA R32, R32, c[0x0][0x188], -R19 ;  /* 0x0000620020207a23 */ /* 0x000fe20000000813 */
[----:B0-----:R-:W-:-:S04]  /*1010*/  FMNMX R57, R37, R36, !PT ;  /* 0x0000002425397209 */ /* 0x001fc80007800000 */
[----:B------:R-:W-:Y:S01]  /*1020*/  MUFU.EX2 R44, R44 ;  /* 0x0000002c002c7308 */ /* 0x000fe20000000800 */
[----:B------:R-:W-:Y:S01]  /*1030*/  FMUL R56, R56, 1.4426950216293334961 ;  /* 0x3fb8aa3b38387820 */ /* 0x000fe20000400000 */
[----:B------:R-:W-:Y:S01]  /*1040*/  FMNMX R57, R57, R82, !PT ;  /* 0x0000005239397209 */ /* 0x000fe20007800000 */
[----:B------:R-:W-:Y:S02]  /*1050*/  FFMA R48, R48, c[0x0][0x188], -R19 ;  /* 0x0000620030307a23 */ /* 0x000fe40000000813 */
[----:B------:R-:W-:-:S03]  /*1060*/  FMUL R32, R32, 1.4426950216293334961 ;  /* 0x3fb8aa3b20207820 */ /* 0x000fc60000400000 */
[----:B------:R-:W0:Y:S01]  /*1070*/  MUFU.EX2 R45, R80 ;  /* 0x00000050002d7308 */ /* 0x000e220000000800 */
[--C-:B------:R-:W-:Y:S02]  /*1080*/  FFMA R49, R49, c[0x0][0x188], -R19.reuse ;  /* 0x0000620031317a23 */ /* 0x100fe40000000813 */
[----:B------:R-:W-:Y:S02]  /*1090*/  FFMA R61, R61, c[0x0][0x188], -R19 ;  /* 0x000062003d3d7a23 */ /* 0x000fe40000000813 */
[----:B------:R-:W-:Y:S02]  /*10a0*/  FMUL R40, R40, 1.4426950216293334961 ;  /* 0x3fb8aa3b28287820 */ /* 0x000fe40000400000 */
[----:B------:R-:W-:Y:S01]  /*10b0*/  FADD R36, -R19, R84 ;  /* 0x0000005413247221 */ /* 0x000fe20000000100 */
[----:B------:R-:W-:Y:S01]  /*10c0*/  MUFU.EX2 R80, R56 ;  /* 0x0000003800507308 */ /* 0x000fe20000000800 */
[--C-:B------:R-:W-:Y:S02]  /*10d0*/  FFMA R38, R38, c[0x0][0x188], -R57.reuse ;  /* 0x0000620026267a23 */ /* 0x100fe40000000839 */
[----:B------:R-:W-:-:S02]  /*10e0*/  FFMA R39, R39, c[0x0][0x188], -R57 ;  /* 0x0000620027277a23 */ /* 0x000fc40000000839 */
[----:B------:R-:W-:Y:S02]  /*10f0*/  FMUL R47, R48, 1.4426950216293334961 ;  /* 0x3fb8aa3b302f7820 */ /* 0x000fe40000400000 */
[----:B------:R-:W-:Y:S01]  /*1100*/  FMUL R90, R49, 1.4426950216293334961 ;  /* 0x3fb8aa3b315a7820 */ /* 0x000fe20000400000 */
[----:B------:R3:W-:Y:S01]  /*1110*/  MUFU.EX2 R56, R32 ;  /* 0x0000002000387308 */ /* 0x0007e20000000800 */
[----:B------:R-:W-:Y:S02]  /*1120*/  FMUL R61, R61, 1.4426950216293334961 ;  /* 0x3fb8aa3b3d3d7820 */ /* 0x000fe40000400000 */
[----:B------:R-:W-:Y:S02]  /*1130*/  FMUL R36, R36, 1.4426950216293334961 ;  /* 0x3fb8aa3b24247820 */ /* 0x000fe40000400000 */
[----:B------:R-:W-:Y:S02]  /*1140*/  FMUL R38, R38, 1.4426950216293334961 ;  /* 0x3fb8aa3b26267820 */ /* 0x000fe40000400000 */
[----:B------:R-:W-:Y:S01]  /*1150*/  FMUL R39, R39, 1.4426950216293334961 ;  /* 0x3fb8aa3b27277820 */ /* 0x000fe20000400000 */
[----:B------:R-:W4:Y:S01]  /*1160*/  MUFU.EX2 R46, R40 ;  /* 0x00000028002e7308 */ /* 0x000f220000000800 */
[----:B---3--:R-:W-:-:S02]  /*1170*/  FFMA R32, R43, c[0x0][0x188], -R57 ;  /* 0x000062002b207a23 */ /* 0x008fc40000000839 */
[----:B------:R-:W-:Y:S02]  /*1180*/  FFMA R55, R55, c[0x0][0x188], -R57 ;  /* 0x0000620037377a23 */ /* 0x000fe40000000839 */
[----:B------:R-:W-:Y:S02]  /*1190*/  FMUL R32, R32, 1.4426950216293334961 ;  /* 0x3fb8aa3b20207820 */ /* 0x000fe40000400000 */
[--C-:B------:R-:W-:Y:S01]  /*11a0*/  FFMA R52, R52, c[0x0][0x188], -R19.reuse ;  /* 0x0000620034347a23 */ /* 0x100fe20000000813 */
[----:B------:R-:W-:Y:S01]  /*11b0*/  MUFU.EX2 R47, R47 ;  /* 0x0000002f002f7308 */ /* 0x000fe20000000800 */
[----:B------:R-:W-:Y:S02]  /*11c0*/  FFMA R64, R64, c[0x0][0x188], -R19 ;  /* 0x0000620040407a23 */ /* 0x000fe40000000813 */
[----:B------:R-:W-:-:S05]  /*11d0*/  FMUL R55, R55, 1.4426950216293334961 ;  /* 0x3fb8aa3b37377820 */ /* 0x000fca0000400000 */
[----:B------:R-:W-:Y:S01]  /*11e0*/  MUFU.EX2 R83, R61 ;  /* 0x0000003d00537308 */ /* 0x000fe20000000800 */
[----:B------:R-:W-:Y:S02]  /*11f0*/  FMUL R48, R52, 1.4426950216293334961 ;  /* 0x3fb8aa3b34307820 */ /* 0x000fe40000400000 */
[----:B------:R-:W-:-:S05]  /*1200*/  FMUL R52, R64, 1.4426950216293334961 ;  /* 0x3fb8aa3b40347820 */ /* 0x000fca0000400000 */
[----:B------:R-:W3:Y:S01]  /*1210*/  MUFU.EX2 R90, R90 ;  /* 0x0000005a005a7308 */ /* 0x000ee20000000800 */
[----:B------:R-:W-:-:S07]  /*1220*/  FFMA R42, R42, c[0x0][0x188], -R57 ;  /* 0x000062002a2a7a23 */ /* 0x000fce0000000839 */
[----:B------:R-:W-:Y:S01]  /*1230*/  MUFU.EX2 R61, R36 ;  /* 0x00000024003d7308 */ /* 0x000fe20000000800 */
[----:B------:R-:W-:-:S07]  /*1240*/  FFMA R33, R33, c[0x0][0x188], -R19 ;  /* 0x0000620021217a23 */ /* 0x000fce0000000813 */
[----:B------:R-:W-:Y:S08]  /*1250*/  MUFU.EX2 R89, R38 ;  /* 0x0000002600597308 */ /* 0x000ff00000000800 */
[----:B------:R-:W5:Y:S01]  /*1260*/  MUFU.EX2 R92, R39 ;  /* 0x00000027005c7308 */ /* 0x000f620000000800 */
[----:B------:R-:W-:Y:S07]  /*1270*/  BAR.SYNC.DEFER_BLOCKING 0x0 ;  /* 0x0000000000007b1d */ /* 0x000fee0000010000 */
[----:B------:R0:W-:Y:S01]  /*1280*/  MUFU.EX2 R84, R32 ;  /* 0x0000002000547308 */ /* 0x0001e20000000800 */
[----:B------:R-:W-:-:S02]  /*1290*/  FFMA R53, R53, c[0x0][0x188], -R19 ;  /* 0x0000620035357a23 */ /* 0x000fc40000000813 */
[----:B------:R-:W-:Y:S02]  /*12a0*/  FFMA R65, R65, c[0x0][0x188], -R19 ;  /* 0x0000620041417a23 */ /* 0x000fe40000000813 */
[----:B0-----:R-:W-:-:S03]  /*12b0*/  FADD R32, R44, R45 ;  /* 0x0000002d2c207221 */ /* 0x001fc60000000000 */
[----:B------:R0:W-:Y:S01]  /*12c0*/  MUFU.EX2 R64, R55 ;  /* 0x0000003700407308 */ /* 0x0001e20000000800 */
[----:B------:R-:W2:Y:S01]  /*12d0*/  LDSM.16.M88.4 R36, [R16+0x800] ;  /* 0x000800001024783b */ /* 0x000ea20000000200 */
[----:B0-----:R-:W-:Y:S02]  /*12e0*/  FADD R55, R41, R32 ;  /* 0x0000002029377221 */ /* 0x001fe40000000000 */
[----:B------:R-:W-:Y:S02]  /*12f0*/  FADD R32, -R57, R82 ;  /* 0x0000005239207221 */ /* 0x000fe40000000100 */
[----:B------:R-:W-:Y:S02]  /*1300*/  FMUL R42, R42, 1.4426950216293334961 ;  /* 0x3fb8aa3b2a2a7820 */ /* 0x000fe40000400000 */
[----:B------:R-:W-:Y:S02]  /*1310*/  FMUL R33, R33, 1.4426950216293334961 ;  /* 0x3fb8aa3b21217820 */ /* 0x000fe40000400000 */
[----:B----4-:R-:W-:-:S02]  /*1320*/  FADD R40, R46, R55 ;  /* 0x000000372e287221 */ /* 0x010fc40000000000 */
[--C-:B------:R-:W-:Y:S02]  /*1330*/  FFMA R50, R50, c[0x0][0x188], -R57.reuse ;  /* 0x0000620032327a23 */ /* 0x100fe40000000839 */
[----:B------:R-:W-:Y:S01]  /*1340*/  FMUL R55, R32, 1.4426950216293334961 ;  /* 0x3fb8aa3b20377820 */ /* 0x000fe20000400000 */
[----:B------:R0:W4:Y:S01]  /*1350*/  MUFU.EX2 R43, R42 ;  /* 0x0000002a002b7308 */ /* 0x0001220000000800 */
[----:B------:R-:W-:Y:S02]  /*1360*/  FMUL R49, R53, 1.4426950216293334961 ;  /* 0x3fb8aa3b35317820 */ /* 0x000fe40000400000 */
[----:B------:R-:W-:Y:S01]  /*1370*/  FMUL R53, R65, 1.4426950216293334961 ;  /* 0x3fb8aa3b41357820 */ /* 0x000fe20000400000 */
[----:B---3--:R-:W-:Y:S01]  /*1380*/  F2FP.PACK_AB R32, R90, R47 ;  /* 0x0000002f5a20723e */ /* 0x008fe200000000ff */
[----:B-1----:R-:W-:Y:S01]  /*1390*/  FADD R85, R47, R40 ;  /* 0x000000282f557221 */ /* 0x002fe20000000000 */
[----:B------:R-:W-:Y:S01]  /*13a0*/  F2FP.PACK_AB R40, R45, R44 ;  /* 0x0000002c2d28723e */ /* 0x000fe200000000ff */
[----:B------:R-:W-:Y:S01]  /*13b0*/  FFMA R51, R51, c[0x0][0x188], -R57 ;  /* 0x0000620033337a23 */ /* 0x000fe20000000839 */
[----:B------:R1:W-:Y:S01]  /*13c0*/  MUFU.EX2 R65, R33 ;  /* 0x0000002100417308 */ /* 0x0003e20000000800 */
[----:B0-----:R-:W-:-:S02]  /*13d0*/  F2FP.PACK_AB R42, R46, R41 ;  /* 0x000000292e2a723e */ /* 0x001fc400000000ff */
[----:B------:R-:W0:Y:S01]  /*13e0*/  LDSM.16.M88.4 R44, [R16+0xc00] ;  /* 0x000c0000102c783b */ /* 0x000e220000000200 */
[--C-:B------:R-:W-:Y:S02]  /*13f0*/  FFMA R54, R54, c[0x0][0x188], -R57.reuse ;  /* 0x0000620036367a23 */ /* 0x100fe40000000839 */
[----:B-1----:R-:W-:Y:S02]  /*1400*/  FMUL R33, R50, 1.4426950216293334961 ;  /* 0x3fb8aa3b32217820 */ /* 0x002fe40000400000 */
[----:B------:R-:W1:Y:S01]  /*1410*/  MUFU.EX2 R55, R55 ;  /* 0x0000003700377308 */ /* 0x000e620000000800 */
[----:B------:R-:W-:Y:S02]  /*1420*/  FMUL R50, R51, 1.4426950216293334961 ;  /* 0x3fb8aa3b33327820 */ /* 0x000fe40000400000 */
[----:B------:R-:W-:Y:S02]  /*1430*/  FFMA R58, R58, c[0x0][0x188], -R57 ;  /* 0x000062003a3a7a23 */ /* 0x000fe40000000839 */
[----:B------:R-:W-:-:S03]  /*1440*/  FMUL R51, R54, 1.4426950216293334961 ;  /* 0x3fb8aa3b36337820 */ /* 0x000fc60000400000 */
[----:B------:R-:W3:Y:S01]  /*1450*/  MUFU.EX2 R33, R33 ;  /* 0x0000002100217308 */ /* 0x000ee20000000800 */
[----:B------:R-:W-:Y:S02]  /*1460*/  FMUL R54, R58, 1.4426950216293334961 ;  /* 0x3fb8aa3b3a367820 */ /* 0x000fe40000400000 */
[----:B-----5:R-:W-:Y:S02]  /*1470*/  FADD R58, R89, R92 ;  /* 0x0000005c593a7221 */ /* 0x020fe40000000000 */
[----:B--2---:R-:W-:-:S03]  /*1480*/  FADD R87, R90, R85 ;  /* 0x000000555a577221 */ /* 0x004fc60000000000 */
[----:B------:R-:W2:Y:S01]  /*1490*/  MUFU.EX2 R50, R50 ;  /* 0x0000003200327308 */ /* 0x000ea20000000800 */
[----:B----4-:R-:W-:Y:S02]  /*14a0*/  FADD R85, R43, R58 ;  /* 0x0000003a2b557221 */ /* 0x010fe40000000000 */
[----:B------:R-:W-:-:S05]  /*14b0*/  FFMA R59, R59, c[0x0][0x188], -R57 ;  /* 0x000062003b3b7a23 */ /* 0x000fca0000000839 */
[----:B------:R-:W4:Y:S01]  /*14c0*/  MUFU.EX2 R48, R48 ;  /* 0x0000003000307308 */ /* 0x000f220000000800 */
[----:B------:R-:W-:Y:S01]  /*14d0*/  F2FP.PACK_AB R41, R92, R89 ;  /* 0x000000595c29723e */ /* 0x000fe200000000ff */
[C---:B------:R-:W-:Y:S01]  /*14e0*/  FADD R86, R84.reuse, R85 ;  /* 0x0000005554567221 */ /* 0x040fe20000000000 */
[----:B------:R-:W-:Y:S01]  /*14f0*/  F2FP.PACK_AB R43, R84, R43 ;  /* 0x0000002b542b723e */ /* 0x000fe200000000ff */
[----:B------:R-:W-:-:S04]  /*1500*/  FMUL R28, R61, R28 ;  /* 0x0000001c3d1c7220 */ /* 0x000fc80000400000 */
[----:B------:R-:W5:Y:S01]  /*1510*/  MUFU.EX2 R51, R51 ;  /* 0x0000003300337308 */ /* 0x000f620000000800 */
[----:B------:R-:W-:Y:S02]  /*1520*/  FMUL R29, R61, R29 ;  /* 0x0000001d3d1d7220 */ /* 0x000fe40000400000 */
[C---:B-1----:R-:W-:Y:S02]  /*1530*/  FMUL R30, R55.reuse, R30 ;  /* 0x0000001e371e7220 */ /* 0x042fe40000400000 */
[----:B------:R-:W-:-:S03]  /*1540*/  FMUL R31, R55, R31 ;  /* 0x0000001f371f7220 */ /* 0x000fc60000400000 */
[----:B------:R-:W1:Y:S01]  /*1550*/  MUFU.EX2 R49, R49 ;  /* 0x0000003100317308 */ /* 0x000e620000000800 */
[----:B------:R-:W-:Y:S02]  /*1560*/  FFMA R60, R60, c[0x0][0x188], -R19 ;  /* 0x000062003c3c7a23 */ /* 0x000fe40000000813 */
[----:B------:R-:W-:Y:S02]  /*1570*/  FMUL R59, R59, 1.4426950216293334961 ;  /* 0x3fb8aa3b3b3b7820 */ /* 0x000fe40000400000 */
[--C-:B------:R-:W-:Y:S02]  /*1580*/  FFMA R62, R62, c[0x0][0x188], -R57.reuse ;  /* 0x000062003e3e7a23 */ /* 0x100fe40000000839 */
[--C-:B------:R-:W-:Y:S01]  /*1590*/  FFMA R82, R35, c[0x0][0x188], -R57.reuse ;  /* 0x0000620023527a23 */ /* 0x100fe20000000839 */
[----:B------:R-:W0:Y:S01]  /*15a0*/  MUFU.EX2 R54, R54 ;  /* 0x0000003600367308 */ /* 0x000e220000000800 */
[----:B------:R-:W-:Y:S02]  /*15b0*/  FFMA R66, R66, c[0x0][0x188], -R57 ;  /* 0x0000620042427a23 */ /* 0x000fe40000000839 */
[----:B---3--:R-:W-:Y:S01]  /*15c0*/  FADD R35, R33, R86 ;  /* 0x0000005621237221 */ /* 0x008fe20000000000 */
[----:B------:R-:W-:Y:S01]  /*15d0*/  HMMA.16816.F32 R28, R40, R36, R28 ;  /* 0x00000024281c723c */ /* 0x000fe2000000181c */
[----:B------:R-:W-:-:S02]  /*15e0*/  FMUL R60, R60, 1.4426950216293334961 ;  /* 0x3fb8aa3b3c3c7820 */ /* 0x000fc40000400000 */
[----:B------:R-:W-:Y:S02]  /*15f0*/  FMUL R62, R62, 1.4426950216293334961 ;  /* 0x3fb8aa3b3e3e7820 */ /* 0x000fe40000400000 */
[----:B------:R-:W-:Y:S01]  /*1600*/  FFMA R63, R63, c[0x0][0x188], -R57 ;  /* 0x000062003f3f7a23 */ /* 0x000fe20000000839 */
[----:B------:R-:W3:Y:S01]  /*1610*/  MUFU.EX2 R59, R59 ;  /* 0x0000003b003b7308 */ /* 0x000ee20000000800 */
[----:B------:R-:W-:Y:S02]  /*1620*/  FMUL R58, R66, 1.4426950216293334961 ;  /* 0x3fb8aa3b423a7820 */ /* 0x000fe40000400000 */
[----:B--2---:R-:W-:Y:S02]  /*1630*/  FADD R36, R50, R35 ;  /* 0x0000002332247221 */ /* 0x004fe40000000000 */
[----:B------:R-:W-:Y:S02]  /*1640*/  FFMA R66, R34, c[0x0][0x188], -R57 ;  /* 0x0000620022427a23 */ /* 0x000fe40000000839 */
[----:B------:R-:W-:-:S02]  /*1650*/  FMUL R63, R63, 1.4426950216293334961 ;  /* 0x3fb8aa3b3f3f7820 */ /* 0x000fc40000400000 */
[----:B----4-:R-:W-:Y:S01]  /*1660*/  FADD R34, R48, R87 ;  /* 0x0000005730227221 */ /* 0x010fe20000000000 */
[----:B------:R-:W2:Y:S01]  /*1670*/  MUFU.EX2 R60, R60 ;  /* 0x0000003c003c7308 */ /* 0x000ea20000000800 */
[----:B-----5:R-:W-:Y:S02]  /*1680*/  FADD R35, R51, R36 ;  /* 0x0000002433237221 */ /* 0x020fe40000000000 */
[C---:B-1----:R-:W-:Y:S01]  /*1690*/  FADD R85, R49.reuse, R34 ;  /* 0x0000002231557221 */ /* 0x042fe20000000000 */
[----:B------:R-:W-:-:S04]  /*16a0*/  F2FP.PACK_AB R34, R49, R48 ;  /* 0x000000303122723e */ /* 0x000fc800000000ff */
[----:B------:R-:W1:Y:S01]  /*16b0*/  MUFU.EX2 R62, R62 ;  /* 0x0000003e003e7308 */ /* 0x000e620000000800 */
[----:B------:R-:W-:Y:S02]  /*16c0*/  FFMA R67, R67, c[0x0][0x188], -R57 ;  /* 0x0000620043437a23 */ /* 0x000fe40000000839 */
[----:B------:R-:W-:Y:S02]  /*16d0*/  FMUL R24, R61, R24 ;  /* 0x000000183d187220 */ /* 0x000fe40000400000 */
[----:B------:R-:W-:Y:S02]  /*16e0*/  FMUL R26, R55, R26 ;  /* 0x0000001a371a7220 */ /* 0x000fe40000400000 */
[----:B------:R-:W-:Y:S01]  /*16f0*/  FMUL R25, R61, R25 ;  /* 0x000000193d197220 */ /* 0x000fe20000400000 */
[----:B------:R-:W4:Y:S01]  /*1700*/  MUFU.EX2 R63, R63 ;  /* 0x0000003f003f7308 */ /* 0x000f220000000800 */
[----:B------:R-:W-:Y:S02]  /*1710*/  FMUL R27, R55, R27 ;  /* 0x0000001b371b7220 */ /* 0x000fe40000400000 */
[----:B------:R-:W-:-:S02]  /*1720*/  FADD R49, R64, R35 ;  /* 0x0000002340317221 */ /* 0x000fc40000000000 */
[----:B------:R-:W-:Y:S02]  /*1730*/  FMUL R67, R67, 1.4426950216293334961 ;  /* 0x3fb8aa3b43437820 */ /* 0x000fe40000400000 */
[----:B------:R-:W-:Y:S01]  /*1740*/  FADD R36, R80, R85 ;  /* 0x0000005550247221 */ /* 0x000fe20000000000 */
[----:B------:R-:W5:Y:S01]  /*1750*/  MUFU.EX2 R52, R52 ;  /* 0x0000003400347308 */ /* 0x000f620000000800 */
[----:B0-----:R-:W-:Y:S01]  /*1760*/  FADD R48, R54, R49 ;  /* 0x0000003136307221 */ /* 0x001fe20000000000 */
[----:B------:R-:W-:Y:S01]  /*1770*/  HMMA.16816.F32 R40, R40, R44, R24 ;  /* 0x0000002c2828723c */ /* 0x000fe20000001818 */
[----:B------:R-:W-:-:S05]  /*1780*/  FMUL R66, R66, 1.4426950216293334961 ;  /* 0x3fb8aa3b42427820 */ /* 0x000fca0000400000 */
[----:B------:R-:W0:Y:S01]  /*1790*/  MUFU.EX2 R58, R58 ;  /* 0x0000003a003a7308 */ /* 0x000e220000000800 */
[----:B------:R-:W-:Y:S02]  /*17a0*/  FADD R25, R81, R36 ;  /* 0x0000002451197221 */ /* 0x000fe40000000000 */
[----:B---3--:R-:W-:-:S05]  /*17b0*/  FADD R27, R59, R48 ;  /* 0x000000303b1b7221 */ /* 0x008fca0000000000 */
[----:B------:R-:W-:Y:S01]  /*17c0*/  MUFU.EX2 R53, R53 ;  /* 0x0000003500357308 */ /* 0x000fe20000000800 */
[----:B------:R-:W-:Y:S02]  /*17d0*/  FMUL R82, R82, 1.4426950216293334961 ;  /* 0x3fb8aa3b52527820 */ /* 0x000fe40000400000 */
[----:B--2---:R-:W-:-:S05]  /*17e0*/  FADD R36, R60, R25 ;  /* 0x000000193c247221 */ /* 0x004fca0000000000 */
[----:B------:R2:W3:Y:S01]  /*17f0*/  MUFU.EX2 R37, R67 ;  /* 0x0000004300257308 */ /* 0x0004e20000000800 */
[----:B-1----:R-:W-:Y:S01]  /*1800*/  FADD R44, R62, R27 ;  /* 0x0000001b3e2c7221 */ /* 0x002fe20000000000 */
[----:B------:R-:W-:Y:S01]  /*1810*/  F2FP.PACK_AB R33, R50, R33 ;  /* 0x000000213221723e */ /* 0x000fe200000000ff */
[----:B------:R-:W-:Y:S01]  /*1820*/  LDSM.16.M88.4 R24, [R10+0xc00] ;  /* 0x000c00000a18783b */ /* 0x000fe20000000200 */
[----:B------:R-:W-:-:S04]  /*1830*/  F2FP.PACK_AB R35, R64, R51 ;  /* 0x000000334023723e */ /* 0x000fc800000000ff */
[----:B------:R-:W1:Y:S01]  /*1840*/  MUFU.EX2 R66, R66 ;  /* 0x0000004200427308 */ /* 0x000e620000000800 */
[----:B--2---:R-:W-:Y:S01]  /*1850*/  FADD R67, R83, R36 ;  /* 0x0000002453437221 */ /* 0x004fe20000000000 */
[----:B------:R-:W2:Y:S01]  /*1860*/  LDSM.16.M88.4 R48, [R10+0x800] ;  /* 0x000800000a30783b */ /* 0x000ea20000000200 */
[----:B----4-:R-:W-:-:S05]  /*1870*/  FADD R85, R63, R44 ;  /* 0x0000002c3f557221 */ /* 0x010fca0000000000 */
[----:B------:R-:W4:Y:S01]  /*1880*/  MUFU.EX2 R45, R82 ;  /* 0x00000052002d7308 */ /* 0x000f220000000800 */
[----:B-----5:R-:W-:Y:S02]  /*1890*/  FADD R36, R52, R67 ;  /* 0x0000004334247221 */ /* 0x020fe40000000000 */
[----:B0-----:R-:W-:Y:S01]  /*18a0*/  FADD R44, R58, R85 ;  /* 0x000000553a2c7221 */ /* 0x001fe20000000000 */
[----:B------:R-:W-:Y:S03]  /*18b0*/  HMMA.16816.F32 R28, R32, R38, R28 ;  /* 0x00000026201c723c */ /* 0x000fe6000000181c */
[----:B---3--:R-:W-:-:S04]  /*18c0*/  FADD R67, R37, R44 ;  /* 0x0000002c25437221 */ /* 0x008fc80000000000 */
[----:B------:R-:W-:Y:S02]  /*18d0*/  FADD R39, R53, R36 ;  /* 0x0000002435277221 */ /* 0x000fe40000000000 */
[----:B-1----:R-:W-:Y:S02]  /*18e0*/  FADD R38, R66, R67 ;  /* 0x0000004342267221 */ /* 0x002fe40000000000 */
[----:B------:R-:W-:Y:S02]  /*18f0*/  FADD R36, R56, R39 ;  /* 0x0000002738247221 */ /* 0x000fe40000000000 */
[----:B----4-:R-:W-:Y:S02]  /*1900*/  FADD R38, R45, R38 ;  /* 0x000000262d267221 */ /* 0x010fe40000000000 */
[----:B------:R-:W-:Y:S01]  /*1910*/  FADD R36, R65, R36 ;  /* 0x0000002441247221 */ /* 0x000fe20000000000 */
[----:B------:R-:W-:Y:S02]  /*1920*/  HMMA.16816.F32 R40, R32, R46, R40 ;  /* 0x0000002e2028723c */ /* 0x000fe40000001828 */
[----:B------:R-:W0:Y:S04]  /*1930*/  SHFL.BFLY PT, R47, R38, 0x2, 0x1f ;  /* 0x0c401f00262f7f89 */ /* 0x000e2800000e0000 */
[----:B------:R-:W1:Y:S01]  /*1940*/  SHFL.BFLY PT, R39, R36, 0x2, 0x1f ;  /* 0x0c401f0024277f89 */ /* 0x000e6200000e0000 */
[----:B------:R-:W-:-:S02]  /*1950*/  F2FP.PACK_AB R32, R81, R80 ;  /* 0x000000505120723e */ /* 0x000fc400000000ff */
[----:B------:R-:W-:Y:S02]  /*1960*/  F2FP.PACK_AB R34, R83, R60 ;  /* 0x0000003c5322723e */ /* 0x000fe400000000ff */
[----:B------:R-:W-:Y:S02]  /*1970*/  F2FP.PACK_AB R33, R59, R54 ;  /* 0x000000363b21723e */ /* 0x000fe400000000ff */
[----:B------:R-:W-:-:S07]  /*1980*/  F2FP.PACK_AB R35, R63, R62 ;  /* 0x0000003e3f23723e */ /* 0x000fce00000000ff */
[----:B--2---:R-:W-:Y:S01]  /*1990*/  HMMA.16816.F32 R28, R32, R48, R28 ;  /* 0x00000030201c723c */ /* 0x004fe2000000181c */
[----:B0-----:R-:W-:Y:S02]  /*19a0*/  FADD R47, R38, R47 ;  /* 0x0000002f262f7221 */ /* 0x001fe40000000000 */
[----:B-1----:R-:W-:-:S05]  /*19b0*/  FADD R39, R36, R39 ;  /* 0x0000002724277221 */ /* 0x002fca0000000000 */
[----:B------:R-:W-:Y:S01]  /*19c0*/  HMMA.16816.F32 R40, R32, R24, R40 ;  /* 0x000000182028723c */ /* 0x000fe20000001828 */
[----:B------:R-:W0:Y:S04]  /*19d0*/  SHFL.BFLY PT, R36, R47, 0x1, 0x1f ;  /* 0x0c201f002f247f89 */ /* 0x000e2800000e0000 */
[----:B------:R-:W1:Y:S01]  /*19e0*/  SHFL.BFLY PT, R44, R39, 0x1, 0x1f ;  /* 0x0c201f00272c7f89 */ /* 0x000e6200000e0000 */
[----:B------:R-:W-:Y:S02]  /*19f0*/  IADD3 R11, R11, 0x40, RZ ;  /* 0x000000400b0b7810 */ /* 0x000fe40007ffe0ff */
[----:B------:R-:W-:Y:S02]  /*1a00*/  F2FP.PACK_AB R32, R53, R52 ;  /* 0x000000343520723e */ /* 0x000fe400000000ff */
[----:B------:R-:W-:-:S02]  /*1a10*/  ISETP.GE.AND P0, PT, R11, c[0x0][0x1d0], PT ;  /* 0x000074000b007a0c */ /* 0x000fc40003f06270 */
[----:B------:R-:W-:Y:S02]  /*1a20*/  F2FP.PACK_AB R34, R65, R56 ;  /* 0x000000384122723e */ /* 0x000fe400000000ff */
[----:B------:R-:W-:Y:S02]  /*1a30*/  F2FP.PACK_AB R33, R37, R58 ;  /* 0x0000003a2521723e */ /* 0x000fe400000000ff */
[----:B------:R-:W-:-:S07]  /*1a40*/  F2FP.PACK_AB R35, R45, R66 ;  /* 0x000000422d23723e */ /* 0x000fce00000000ff */
[----:B------:R-:W-:Y:S01]  /*1a50*/  HMMA.16816.F32 R28, R32, R50, R28 ;  /* 0x00000032201c723c */ /* 0x000fe2000000181c */
[----:B0-----:R-:W-:Y:S02]  /*1a60*/  FADD R36, R47, R36 ;  /* 0x000000242f247221 */ /* 0x001fe40000000000 */
[----:B-1----:R-:W-:-:S05]  /*1a70*/  FADD R44, R39, R44 ;  /* 0x0000002c272c7221 */ /* 0x002fca0000000000 */
[----:B------:R-:W-:Y:S01]  /*1a80*/  HMMA.16816.F32 R24, R32, R26, R40 ;  /* 0x0000001a2018723c */ /* 0x000fe20000001828 */
[----:B------:R-:W-:Y:S01]  /*1a90*/  FFMA R18, R55, R18, R36 ;  /* 0x0000001237127223 */ /* 0x000fe20000000024 */
[----:B------:R-:W-:-:S05]  /*1aa0*/  MOV R84, R19 ;  /* 0x0000001300547202 */ /* 0x000fca0000000f00 */
[----:B------:R-:W-:Y:S01]  /*1ab0*/  MOV R32, 0x40 ;  /* 0x0000004000207802 */ /* 0x000fe20000000f00 */
[----:B------:R-:W-:Y:S01]  /*1ac0*/  FFMA R12, R61, R12, R44 ;  /* 0x0000000c3d0c7223 */ /* 0x000fe2000000002c */
[----:B------:R-:W-:-:S03]  /*1ad0*/  MOV R82, R57 ;  /* 0x0000003900527202 */ /* 0x000fc60000000f00 */
[C---:B------:R-:W-:Y:S02]  /*1ae0*/  IMAD R9, R32.reuse, c[0x0][0x1b4], R9 ;  /* 0x00006d0020097a24 */ /* 0x040fe400078e0209 */
[----:B------:R-:W-:Y:S01]  /*1af0*/  IMAD R15, R32, c[0x0][0x1a4], R15 ;  /* 0x00006900200f7a24 */ /* 0x000fe200078e020f */
[----:B------:R-:W-:Y:S01]  /*1b00*/  @P0 CALL.REL.NOINC `(.L_x_0) ;  /* 0x0000001000000944 */ /* 0x000fe20003c00000 */
[----:B------:R-:W-:Y:S05]  /*1b10*/  BRA `(.L_x_1) ;  /* 0xffffed4000007947 */ /* 0x000fea000383ffff */
.L_x_0:
[----:B0-----:R-:W-:Y:S01]  /*1b20*/  SHF.R.S32.HI R14, RZ, 0x4, R0 ;  /* 0x00000004ff0e7819 */ /* 0x001fe20000011400 */
[----:B------:R-:W-:Y:S01]  /*1b30*/  IMAD R8, R3, c[0x0][0x1c4], RZ ;  /* 0x0000710003087a24 */ /* 0x000fe200078e02ff */
[----:B------:R-:W-:Y:S01]  /*1b40*/  SHF.L.U32 R9, R0, 0x2, RZ ;  /* 0x0000000200097819 */ /* 0x000fe200000006ff */
[----:B------:R-:W-:Y:S01]  /*1b50*/  BAR.SYNC.DEFER_BLOCKING 0x0 ;  /* 0x0000000000007b1d */ /* 0x000fe20000010000 */
[----:B------:R-:W-:Y:S02]  /*1b60*/  SGXT R14, R14, 0x1 ;  /* 0x000000010e0e781a */ /* 0x000fe40000000200 */
[----:B------:R-:W-:Y:S02]  /*1b70*/  LOP3.LUT R11, R9, 0x180, RZ, 0xc0, !PT ;  /* 0x00000180090b7812 */ /* 0x000fe400078ec0ff */
[----:B------:R-:W-:Y:S01]  /*1b80*/  ISETP.NE.U32.AND P0, PT, R5, RZ, PT ;  /* 0x000000ff0500720c */ /* 0x000fe20003f05070 */
[----:B------:R-:W-:Y:S01]  /*1b90*/  IMAD R5, R2, c[0x0][0x1c0], RZ ;  /* 0x0000700002057a24 */ /* 0x000fe200078e02ff */
[----:B------:R-:W-:-:S02]  /*1ba0*/  LOP3.LUT R11, R11, 0x404, R14, 0xf8, !PT ;  /* 0x000004040b0b7812 */ /* 0x000fc400078ef80e */
[----:B------:R-:W-:Y:S02]  /*1bb0*/  MOV R14, R12 ;  /* 0x0000000c000e7202 */ /* 0x000fe40000000f00 */
[C---:B------:R-:W-:Y:S01]  /*1bc0*/  SHF.L.U32 R7, R5.reuse, 0x1, RZ ;  /* 0x0000000105077819 */ /* 0x040fe200000006ff */
[----:B------:R-:W-:Y:S01]  /*1bd0*/  IMAD.HI R5, R5, 0x2, RZ ;  /* 0x0000000205057827 */ /* 0x000fe200078e02ff */
[----:B------:R-:W-:Y:S02]  /*1be0*/  SHF.L.U32 R10, R8, 0x1, RZ ;  /* 0x00000001080a7819 */ /* 0x000fe400000006ff */
[----:B------:R-:W-:Y:S01]  /*1bf0*/  FSETP.GT.AND P2, PT, |R14|, 8.50705917302346158658e+37, PT ;  /* 0x7e8000000e00780b */ /* 0x000fe20003f44200 */
[----:B------:R-:W-:Y:S01]  /*1c00*/  IMAD.HI R8, R8, 0x2, RZ ;  /* 0x0000000208087827 */ /* 0x000fe200078e02ff */
[----:B------:R-:W-:Y:S02]  /*1c10*/  IADD3 R32, P1, P3, R10, c[0x0][0x178], R7 ;  /* 0x00005e000a207a10 */ /* 0x000fe40007b3e007 */
[----:B------:R-:W-:-:S02]  /*1c20*/  FSETP.GEU.AND P6, PT, |R14|, 1.175494350822287508e-38, PT ;  /* 0x008000000e00780b */ /* 0x000fc40003fce200 */
[----:B------:R-:W-:Y:S01]  /*1c30*/  IADD3.X R34, R8, c[0x0][0x17c], R5, P1, P3 ;  /* 0x00005f0008227a10 */ /* 0x000fe20000fe6405 */
[----:B------:R-:W-:Y:S01]  /*1c40*/  FMUL R5, R14, 8388608 ;  /* 0x4b0000000e057820 */ /* 0x000fe20000400000 */
[--C-:B------:R-:W-:Y:S02]  /*1c50*/  SHF.R.S32.HI R8, RZ, 0x5, R0.reuse ;  /* 0x00000005ff087819 */ /* 0x100fe40000011400 */
[----:B------:R-:W-:Y:S02]  /*1c60*/  LOP3.LUT R7, R0, 0x8, RZ, 0xc0, !PT ;  /* 0x0000000800077812 */ /* 0x000fe400078ec0ff */
[----:B------:R-:W-:Y:S01]  /*1c70*/  LOP3.LUT R12, R9, 0xc0, RZ, 0xc0, !PT ;  /* 0x000000c0090c7812 */ /* 0x000fe200078ec0ff */
[----:B------:R-:W-:Y:S01]  /*1c80*/  @P2 FMUL R25, R25, 0.25 ;  /* 0x3e80000019192820 */ /* 0x000fe20000400000 */
[----:B------:R-:W-:Y:S01]  /*1c90*/  FSETP.GEU.AND P4, PT, R14, 1.175494350822287508e-38, PT ;  /* 0x008000000e00780b */ /* 0x000fe20003f8e000 */
[----:B------:R-:W-:Y:S01]  /*1ca0*/  @P2 FMUL R29, R29, 0.25 ;  /* 0x3e8000001d1d2820 */ /* 0x000fe20000400000 */
[----:B------:R-:W-:Y:S01]  /*1cb0*/  MOV R15, R18 ;  /* 0x00000012000f7202 */ /* 0x000fe20000000f00 */
[----:B------:R-:W-:Y:S01]  /*1cc0*/  @P2 FMUL R28, R28, 0.25 ;  /* 0x3e8000001c1c2820 */ /* 0x000fe20000400000 */
[----:B------:R-:W-:Y:S01]  /*1cd0*/  MOV R16, R24 ;  /* 0x0000001800107202 */ /* 0x000fe20000000f00 */
[----:B------:R-:W-:Y:S01]  /*1ce0*/  @!P6 FMUL R25, R25, 16777216 ;  /* 0x4b8000001919e820 */ /* 0x000fe20000400000 */
[----:B------:R-:W-:Y:S01]  /*1cf0*/  SGXT R8, R8, 0x1 ;  /* 0x000000010808781a */ /* 0x000fe20000000200 */
[----:B------:R-:W-:Y:S01]  /*1d00*/  @!P6 FMUL R29, R29, 16777216 ;  /* 0x4b8000001d1de820 */ /* 0x000fe20000400000 */
[----:B------:R-:W-:Y:S01]  /*1d10*/  LEA.HI R24, R7, R12, RZ, 0x1f ;  /* 0x0000000c07187211 */ /* 0x000fe200078ff8ff */
[----:B------:R-:W-:Y:S01]  /*1d20*/  @P2 FMUL R16, R16, 0.25 ;  /* 0x3e80000010102820 */ /* 0x000fe20000400000 */
[----:B------:R-:W-:Y:S01]  /*1d30*/  FSEL R33, R5, R14, !P4 ;  /* 0x0000000e05217208 */ /* 0x000fe20006000000 */
[----:B------:R-:W-:Y:S01]  /*1d40*/  @P2 FMUL R14, R14, 0.25 ;  /* 0x3e8000000e0e2820 */ /* 0x000fe20000400000 */
[----:B------:R-:W-:Y:S01]  /*1d50*/  FSETP.GT.AND P3, PT, |R15|, 8.50705917302346158658e+37, PT ;  /* 0x7e8000000f00780b */ /* 0x000fe20003f64200 */
[----:B------:R-:W-:Y:S01]  /*1d60*/  @!P6 FMUL R16, R16, 16777216 ;  /* 0x4b8000001010e820 */ /* 0x000fe20000400000 */
[--C-:B------:R-:W-:Y:S01]  /*1d70*/  SHF.R.S32.HI R10, RZ, 0x3, R0.reuse ;  /* 0x00000003ff0a7819 */ /* 0x100fe20000011400 */
[----:B------:R-:W-:Y:S01]  /*1d80*/  @!P6 FMUL R14, R14, 16777216 ;  /* 0x4b8000000e0ee820 */ /* 0x000fe20000400000 */
[----:B------:R-:W-:Y:S01]  /*1d90*/  SHF.R.U32.HI R9, RZ, 0x1, R0 ;  /* 0x00000001ff097819 */ /* 0x000fe20000011600 */
[----:B------:R-:W-:Y:S01]  /*1da0*/  @!P6 FMUL R28, R28, 16777216 ;  /* 0x4b8000001c1ce820 */ /* 0x000fe20000400000 */
[----:B------:R-:W-:-:S02]  /*1db0*/  SHF.L.U32 R7, R0, 0x6, RZ ;  /* 0x0000000600077819 */ /* 0x000fc400000006ff */
[----:B------:R-:W-:Y:S02]  /*1dc0*/  SHF.L.U32 R0, R0, 0x3, RZ ;  /* 0x0000000300007819 */ /* 0x000fe400000006ff */
[----:B------:R-:W-:Y:S02]  /*1dd0*/  LOP3.LUT R5, R8, 0x404, RZ, 0xc0, !PT ;  /* 0x0000040408057812 */ /* 0x000fe400078ec0ff */
[----:B------:R-:W-:Y:S01]  /*1de0*/  FSETP.GEU.AND P5, PT, |R15|, 1.175494350822287508e-38, PT ;  /* 0x008000000f00780b */ /* 0x000fe20003fae200 */
[----:B------:R-:W-:Y:S01]  /*1df0*/  @P3 FMUL R27, R27, 0.25 ;  /* 0x3e8000001b1b3820 */ /* 0x000fe20000400000 */
[----:B------:R-:W-:Y:S01]  /*1e00*/  LOP3.LUT R21, R0, 0x38, RZ, 0xc0, !PT ;  /* 0x0000003800157812 */ /* 0x000fe200078ec0ff */
[----:B------:R-:W-:Y:S01]  /*1e10*/  FMUL R0, R15, 8388608 ;  /* 0x4b0000000f007820 */ /* 0x000fe20000400000 */
[----:B------:R-:W-:Y:S01]  /*1e20*/  SGXT R10, R10, 0x1 ;  /* 0x000000010a0a781a */ /* 0x000fe20000000200 */
[----:B------:R-:W-:Y:S01]  /*1e30*/  @P3 FMUL R26, R26, 0.25 ;  /* 0x3e8000001a1a3820 */ /* 0x000fe20000400000 */
[----:B------:R-:W-:Y:S01]  /*1e40*/  LOP3.LUT R8, R5, 0xbc, R6, 0x78, !PT ;  /* 0x000000bc05087812 */ /* 0x000fe200078e7806 */
[----:B------:R-:W-:Y:S01]  /*1e50*/  @P3 FMUL R31, R31, 0.25 ;  /* 0x3e8000001f1f3820 */ /* 0x000fe20000400000 */
[C---:B------:R-:W-:Y:S01]  /*1e60*/  FSETP.GEU.AND P1, PT, R15.reuse, 1.175494350822287508e-38, PT ;  /* 0x008000000f00780b */ /* 0x040fe20003f2e000 */
[----:B------:R-:W0:Y:S01]  /*1e70*/  MUFU.RCP R5, R14 ;  /* 0x0000000e00057308 */ /* 0x000e220000001000 */
[----:B------:R-:W-:Y:S01]  /*1e80*/  LOP3.LUT R10, R10, 0x240, RZ, 0xc0, !PT ;  /* 0x000002400a0a7812 */ /* 0x000fe200078ec0ff */
[----:B------:R-:W-:Y:S01]  /*1e90*/  @P3 FMUL R30, R30, 0.25 ;  /* 0x3e8000001e1e3820 */ /* 0x000fe20000400000 */
[----:B------:R-:W-:Y:S01]  /*1ea0*/  FSEL R36, R0, R15, !P1 ;  /* 0x0000000f00247208 */ /* 0x000fe20004800000 */
[----:B------:R-:W-:Y:S01]  /*1eb0*/  @P3 FMUL R15, R15, 0.25 ;  /* 0x3e8000000f0f3820 */ /* 0x000fe20000400000 */
[----:B------:R-:W-:Y:S01]  /*1ec0*/  LOP3.LUT R10, R10, 0x40, R9, 0x78, !PT ;  /* 0x000000400a0a7812 */ /* 0x000fe200078e7809 */
[----:B------:R-:W-:Y:S01]  /*1ed0*/  @!P5 FMUL R27, R27, 16777216 ;  /* 0x4b8000001b1bd820 */ /* 0x000fe20000400000 */
[----:B------:R-:W-:Y:S01]  /*1ee0*/  IADD3 R0, R33, -0x3f3504f3, RZ ;  /* 0xc0cafb0d21007810 */ /* 0x000fe20007ffe0ff */
[----:B------:R-:W-:Y:S01]  /*1ef0*/  @!P5 FMUL R15, R15, 16777216 ;  /* 0x4b8000000f0fd820 */ /* 0x000fe20000400000 */
[----:B------:R-:W-:Y:S01]  /*1f00*/  LOP3.LUT R22, R21, R11, R10, 0xfe, !PT ;  /* 0x0000000b15167212 */ /* 0x000fe200078efe0a */
[----:B------:R-:W-:Y:S01]  /*1f10*/  @!P5 FMUL R26, R26, 16777216 ;  /* 0x4b8000001a1ad820 */ /* 0x000fe20000400000 */
[----:B------:R-:W-:Y:S01]  /*1f20*/  LOP3.LUT R0, R0, 0xff800000, RZ, 0xc0, !PT ;  /* 0xff80000000007812 */ /* 0x000fe200078ec0ff */
[----:B------:R-:W1:Y:S01]  /*1f30*/  MUFU.RCP R10, R15 ;  /* 0x0000000f000a7308 */ /* 0x000e620000001000 */
[----:B------:R-:W-:Y:S01]  /*1f40*/  @!P5 FMUL R31, R31, 16777216 ;  /* 0x4b8000001f1fd820 */ /* 0x000fe20000400000 */
[----:B------:R-:W-:Y:S01]  /*1f50*/  LOP3.LUT R20, R8, 0x40, R7, 0xf8, !PT ;  /* 0x0000004008147812 */ /* 0x000fe200078ef807 */
[----:B------:R-:W-:Y:S01]  /*1f60*/  @!P5 FMUL R30, R30, 16777216 ;  /* 0x4b8000001e1ed820 */ /* 0x000fe20000400000 */
[----:B------:R-:W-:Y:S01]  /*1f70*/  ISETP.GE.U32.AND P2, PT, R33, 0x7f800000, PT ;  /* 0x7f8000002100780c */ /* 0x000fe20003f46070 */
[C---:B0-----:R-:W-:Y:S01]  /*1f80*/  FMUL R13, R5.reuse, R25 ;  /* 0x00000019050d7220 */ /* 0x041fe20000400000 */
[----:B------:R-:W-:Y:S01]  /*1f90*/  ISETP.GE.U32.AND P3, PT, R36, 0x7f800000, PT ;  /* 0x7f8000002400780c */ /* 0x000fe20003f66070 */
[C---:B------:R-:W-:Y:S01]  /*1fa0*/  FMUL R14, R5.reuse, R16 ;  /* 0x00000010050e7220 */ /* 0x040fe20000400000 */
[----:B------:R-:W-:Y:S01]  /*1fb0*/  LOP3.LUT R6, R6, 0xf8, RZ, 0xc0, !PT ;  /* 0x000000f806067812 */ /* 0x000fe200078ec0ff */
[----:B------:R-:W-:Y:S01]  /*1fc0*/  FMUL R18, R5, R29 ;  /* 0x0000001d05127220 */ /* 0x000fe20000400000 */
[----:B------:R-:W-:Y:S01]  /*1fd0*/  IADD3 R24, R21, R24, RZ ;  /* 0x0000001815187210 */ /* 0x000fe20007ffe0ff */
[----:B------:R-:W-:Y:S01]  /*1fe0*/  FMUL R17, R5, R28 ;  /* 0x0000001c05117220 */ /* 0x000fe20000400000 */
[----:B------:R-:W-:-:S02]  /*1ff0*/  IADD3 R5, R36, -0x3f3504f3, RZ ;  /* 0xc0cafb0d24057810 */ /* 0x000fc40007ffe0ff */
[----:B------:R-:W-:Y:S02]  /*2000*/  F2FP.PACK_AB R13, R13, R18 ;  /* 0x000000120d0d723e */ /* 0x000fe400000000ff */
[----:B------:R-:W-:Y:S01]  /*2010*/  LOP3.LUT R9, R5, 0xff800000, RZ, 0xc0, !PT ;  /* 0xff80000005097812 */ /* 0x000fe200078ec0ff */
[C---:B-1----:R-:W-:Y:S01]  /*2020*/  FMUL R12, R10.reuse, R26 ;  /* 0x0000001a0a0c7220 */ /* 0x042fe20000400000 */
[----:B------:R-:W-:Y:S01]  /*2030*/  IADD3 R5, R33, -R0, RZ ;  /* 0x8000000021057210 */ /* 0x000fe20007ffe0ff */
[----:B------:R-:W-:Y:S01]  /*2040*/  FMUL R16, R10, R31 ;  /* 0x0000001f0a107220 */ /* 0x000fe20000400000 */
[----:B------:R-:W-:Y:S01]  /*2050*/  IADD3 R8, R36, -R9, RZ ;  /* 0x8000000924087210 */ /* 0x000fe20007ffe0ff */
[----:B------:R-:W-:Y:S01]  /*2060*/  FMUL R15, R10, R30 ;  /* 0x0000001e0a0f7220 */ /* 0x000fe20000400000 */
[----:B------:R-:W-:Y:S01]  /*2070*/  F2FP.PACK_AB R14, R14, R17 ;  /* 0x000000110e0e723e */ /* 0x000fe200000000ff */
[----:B------:R-:W-:Y:S01]  /*2080*/  FADD R7, R5, -1 ;  /* 0xbf80000005077421 */ /* 0x000fe20000000000 */
[----:B------:R-:W-:Y:S01]  /*2090*/  LOP3.LUT R17, R20, 0x40, RZ, 0x3c, !PT ;  /* 0x0000004014117812 */ /* 0x000fe200078e3cff */
[----:B------:R-:W-:Y:S01]  /*20a0*/  FMUL R5, R10, R27 ;  /* 0x0000001b0a057220 */ /* 0x000fe20000400000 */
[----:B------:R-:W-:Y:S01]  /*20b0*/  F2FP.PACK_AB R15, R12, R15 ;  /* 0x0000000f0c0f723e */ /* 0x000fe200000000ff */
[----:B------:R-:W-:Y:S01]  /*20c0*/  FADD R11, R8, -1 ;  /* 0xbf800000080b7421 */ /* 0x000fe20000000000 */
[----:B------:R-:W-:Y:S01]  /*20d0*/  MOV R28, 0x3dc6b27f ;  /* 0x3dc6b27f001c7802 */ /* 0x000fe20000000f00 */
[----:B------:R0:W-:Y:S01]  /*20e0*/  STS [R20], R14 ;  /* 0x0000000e14007388 */ /* 0x0001e20000000800 */
[----:B------:R-:W-:-:S02]  /*20f0*/  F2FP.PACK_AB R16, R5, R16 ;  /* 0x000000100510723e */ /* 0x000fc400000000ff */
[----:B------:R1:W2:Y:S01]  /*2100*/  I2F R5, R0 ;  /* 0x0000000000057306 */ /* 0x0002a20000201400 */
[----:B------:R3:W-:Y:S01]  /*2110*/  STS [R20+0x100], R13 ;  /* 0x0001000d14007388 */ /* 0x0007e20000000800 */
[-C--:B------:R-:W-:Y:S02]  /*2120*/  FFMA.FTZ R8, R7, R28.reuse, -0.16845393180847167969 ;  /* 0xbe2c7f3007087423 */ /* 0x080fe4000001001c */
[----:B------:R-:W-:Y:S01]  /*2130*/  FFMA.FTZ R10, R11, R28, -0.16845393180847167969 ;  /* 0xbe2c7f300b0a7423 */ /* 0x000fe2000001001c */
[----:B------:R-:W-:Y:S01]  /*2140*/  STS [R17+0x200], R15 ;  /* 0x0002000f11007388 */ /* 0x000fe20000000800 */
[----:B------:R-:W-:Y:S01]  /*2150*/  FFMA.FTZ R8, R7, R8, 0.1716887056827545166 ;  /* 0x3e2fcf2a07087423 */ /* 0x000fe20000010008 */
[----:B0-----:R-:W-:Y:S01]  /*2160*/  LOP3.LUT R14, R22, 0x4, RZ, 0x3c, !PT ;  /* 0x00000004160e7812 */ /* 0x001fe200078e3cff */
[----:B------:R-:W-:Y:S01]  /*2170*/  FFMA.FTZ R10, R11, R10, 0.1716887056827545166 ;  /* 0x3e2fcf2a0b0a7423 */ /* 0x000fe2000001000a */
[----:B------:R-:W-:Y:S01]  /*2180*/  STS [R17+0x300], R16 ;  /* 0x0003001011007388 */ /* 0x000fe20000000800 */
[----:B------:R-:W-:Y:S01]  /*2190*/  FFMA.FTZ R8, R7, R8, -0.17900948226451873779 ;  /* 0xbe374e4307087423 */ /* 0x000fe20000010008 */
[----:B-1----:R-:W-:Y:S01]  /*21a0*/  FSEL R0, RZ, -23, P4 ;  /* 0xc1b80000ff007808 */ /* 0x002fe20002000000 */
[----:B------:R-:W-:Y:S01]  /*21b0*/  FFMA.FTZ R10, R11, R10, -0.17900948226451873779 ;  /* 0xbe374e430b0a7423 */ /* 0x000fe2000001000a */
[----:B------:R-:W-:Y:S01]  /*21c0*/  BAR.SYNC.DEFER_BLOCKING 0x0 ;  /* 0x0000000000007b1d */ /* 0x000fe20000010000 */
[----:B------:R-:W-:Y:S01]  /*21d0*/  FFMA.FTZ R8, R7, R8, 0.20512372255325317383 ;  /* 0x3e520bf407087423 */ /* 0x000fe20000010008 */
[----:B---3--:R-:W-:Y:S01]  /*21e0*/  @P3 MOV R13, 0x7f800000 ;  /* 0x7f800000000d3802 */ /* 0x008fe20000000f00 */
[----:B------:R-:W-:-:S02]  /*21f0*/  FFMA.FTZ R10, R11, R10, 0.20512372255325317383 ;  /* 0x3e520bf40b0a7423 */ /* 0x000fc4000001000a */
[----:B------:R-:W-:Y:S02]  /*2200*/  FFMA.FTZ R8, R7, R8, -0.24046532809734344482 ;  /* 0xbe763c8b07087423 */ /* 0x000fe40000010008 */
[----:B------:R-:W-:Y:S02]  /*2210*/  FFMA.FTZ R10, R11, R10, -0.24046532809734344482 ;  /* 0xbe763c8b0b0a7423 */ /* 0x000fe4000001000a */
[----:B------:R-:W-:Y:S02]  /*2220*/  FFMA.FTZ R8, R7, R8, 0.28857114911079406738 ;  /* 0x3e93bf9907087423 */ /* 0x000fe40000010008 */
[----:B------:R-:W-:Y:S02]  /*2230*/  FFMA.FTZ R12, R11, R10, 0.28857114911079406738 ;  /* 0x3e93bf990b0c7423 */ /* 0x000fe4000001000a */
[----:B------:R-:W-:Y:S01]  /*2240*/  FFMA.FTZ R8, R7, R8, -0.36067417263984680176 ;  /* 0xbeb8aa4907087423 */ /* 0x000fe20000010008 */
[----:B------:R0:W1:Y:S01]  /*2250*/  I2F R10, R9 ;  /* 0x00000009000a7306 */ /* 0x0000620000201400 */
[----:B------:R-:W-:-:S02]  /*2260*/  FFMA.FTZ R12, R11, R12, -0.36067417263984680176 ;  /* 0xbeb8aa490b0c7423 */ /* 0x000fc4000001000c */
[----:B------:R-:W-:Y:S02]  /*2270*/  FFMA.FTZ R8, R7, R8, 0.48089820146560668945 ;  /* 0x3ef6384a07087423 */ /* 0x000fe40000010008 */
[----:B------:R-:W-:Y:S02]  /*2280*/  FFMA.FTZ R12, R11, R12, 0.48089820146560668945 ;  /* 0x3ef6384a0b0c7423 */ /* 0x000fe4000001000c */
[----:B------:R-:W-:Y:S02]  /*2290*/  FFMA.FTZ R8, R7, R8, -0.72134751081466674805 ;  /* 0xbf38aa3b07087423 */ /* 0x000fe40000010008 */
[----:B------:R-:W-:Y:S01]  /*22a0*/  FFMA.FTZ R12, R11, R12, -0.72134751081466674805 ;  /* 0xbf38aa3b0b0c7423 */ /* 0x000fe2000001000c */
[----:B------:R-:W3:Y:S01]  /*22b0*/  LDS R15, [R22] ;  /* 0x00000000160f7984 */ /* 0x000ee20000000800 */
[----:B------:R-:W-:Y:S01]  /*22c0*/  FMUL R8, R7, R8 ;  /* 0x0000000807087220 */ /* 0x000fe20000400000 */
[----:B0-----:R-:W-:Y:S01]  /*22d0*/  FSEL R9, RZ, -23, P1 ;  /* 0xc1b80000ff097808 */ /* 0x001fe20000800000 */
[----:B------:R-:W-:Y:S01]  /*22e0*/  FMUL R12, R11, R12 ;  /* 0x0000000c0b0c7220 */ /* 0x000fe20000400000 */
[----:B------:R-:W0:Y:S01]  /*22f0*/  LDS R23, [R14] ;  /* 0x000000000e177984 */ /* 0x000e220000000800 */
[----:B------:R-:W-:Y:S01]  /*2300*/  FMUL R8, R7, R8 ;  /* 0x0000000807087220 */ /* 0x000fe20000400000 */
[----:B------:R-:W-:Y:S01]  /*2310*/  FSETP.NEU.AND P1, PT, R33, RZ, PT ;  /* 0x000000ff2100720b */ /* 0x000fe20003f2d000 */
[----:B------:R-:W-:-:S02]  /*2320*/  FMUL R12, R11, R12 ;  /* 0x0000000c0b0c7220 */ /* 0x000fc40000400000 */
[----:B--2---:R-:W-:Y:S02]  /*2330*/  FFMA.FTZ R0, R5, 1.1920928955078125e-07, R0 ;  /* 0x3400000005007823 */ /* 0x004fe40000010000 */
[----:B------:R-:W-:Y:S01]  /*2340*/  FFMA.FTZ R7, R7, 1.4426950216293334961, R8 ;  /* 0x3fb8aa3b07077823 */ /* 0x000fe20000010008 */
[----:B------:R-:W-:Y:S01]  /*2350*/  MOV R8, c[0x0][0x1c8] ;  /* 0x0000720000087a02 */ /* 0x000fe20000000f00 */
[----:B-1----:R-:W-:Y:S02]  /*2360*/  FFMA.FTZ R9, R10, 1.1920928955078125e-07, R9 ;  /* 0x340000000a097823 */ /* 0x002fe40000010009 */
[----:B------:R-:W-:Y:S02]  /*2370*/  FFMA.FTZ R12, R11, 1.4426950216293334961, R12 ;  /* 0x3fb8aa3b0b0c7823 */ /* 0x000fe4000001000c */
[----:B------:R-:W-:Y:S01]  /*2380*/  IMAD R5, R4, c[0x0][0x1c8], RZ ;  /* 0x0000720004057a24 */ /* 0x000fe200078e02ff */
[----:B------:R-:W-:Y:S01]  /*2390*/  @P2 MOV R4, 0x7f800000 ;  /* 0x7f80000000042802 */ /* 0x000fe20000000f00 */
[----:B------:R-:W-:-:S02]  /*23a0*/  FADD R0, R0, R7 ;  /* 0x0000000700007221 */ /* 0x000fc40000000000 */
[----:B------:R-:W-:Y:S01]  /*23b0*/  FADD R7, R9, R12 ;  /* 0x0000000c09077221 */ /* 0x000fe20000000000 */
[----:B------:R-:W-:Y:S01]  /*23c0*/  LEA R9, R8, R5, 0x2 ;  /* 0x0000000508097211 */ /* 0x000fe200078e10ff */
[----:B------:R-:W-:Y:S01]  /*23d0*/  @P2 FFMA.FTZ R0, R33, R4, +INF ;  /* 0x7f80000021002423 */ /* 0x000fe20000010004 */
[C---:B------:R-:W-:Y:S01]  /*23e0*/  FSETP.NEU.AND P2, PT, R36.reuse, RZ, PT ;  /* 0x000000ff2400720b */ /* 0x040fe20003f4d000 */
[----:B------:R-:W-:Y:S01]  /*23f0*/  @P3 FFMA.FTZ R7, R36, R13, +INF ;  /* 0x7f80000024073423 */ /* 0x000fe2000001000d */
[C---:B------:R-:W-:Y:S02]  /*2400*/  LEA R11, R8.reuse, R9, 0x2 ;  /* 0x00000009080b7211 */ /* 0x040fe400078e10ff */
[C---:B------:R-:W-:Y:S02]  /*2410*/  LEA R4, P3, R5.reuse, R32, 0x1 ;  /* 0x0000002005047211 */ /* 0x040fe400078608ff */
[----:B------:R-:W-:Y:S02]  /*2420*/  LEA R13, R8, R11, 0x2 ;  /* 0x0000000b080d7211 */ /* 0x000fe400078e10ff */
[----:B------:R-:W-:-:S02]  /*2430*/  LEA.HI.X.SX32 R5, R5, R34, 0x1, P3 ;  /* 0x0000002205057211 */ /* 0x000fc400018f0eff */
[-C--:B------:R-:W-:Y:S02]  /*2440*/  LEA R8, P4, R9, R32.reuse, 0x1 ;  /* 0x0000002009087211 */ /* 0x080fe400078808ff */
[----:B------:R-:W-:Y:S02]  /*2450*/  FSEL R0, R0, -INF , P1 ;  /* 0xff80000000007808 */ /* 0x000fe40000800000 */
[-C--:B------:R-:W-:Y:S02]  /*2460*/  LEA R10, P5, R11, R32.reuse, 0x1 ;  /* 0x000000200b0a7211 */ /* 0x080fe400078a08ff */
[----:B------:R-:W-:Y:S01]  /*2470*/  LEA R12, P3, R13, R32, 0x1 ;  /* 0x000000200d0c7211 */ /* 0x000fe200078608ff */
[----:B---3--:R1:W-:Y:S01]  /*2480*/  STG.E.U16 [R4.64], R15 ;  /* 0x0000000f04007986 */ /* 0x0083e2000c101504 */
[-C--:B------:R-:W-:Y:S01]  /*2490*/  LEA.HI.X.SX32 R9, R9, R34.reuse, 0x1, P4 ;  /* 0x0000002209097211 */ /* 0x080fe200020f0eff */
[----:B------:R-:W-:Y:S01]  /*24a0*/  FFMA R56, R0, 0.69314718246459960938, R19 ;  /* 0x3f31721800387823 */ /* 0x000fe20000000013 */
[----:B------:R-:W-:-:S02]  /*24b0*/  LEA.HI.X.SX32 R11, R11, R34, 0x1, P5 ;  /* 0x000000220b0b7211 */ /* 0x000fc400028f0eff */
[----:B------:R-:W-:Y:S01]  /*24c0*/  LEA.HI.X.SX32 R13, R13, R34, 0x1, P3 ;  /* 0x000000220d0d7211 */ /* 0x000fe200018f0eff */
[----:B0-----:R0:W-:Y:S01]  /*24d0*/  STG.E.U16 [R8.64], R23 ;  /* 0x0000001708007986 */ /* 0x0011e2000c101504 */
[----:B------:R-:W-:Y:S02]  /*24e0*/  PRMT R0, R23, 0x7632, R0 ;  /* 0x0000763217007816 */ /* 0x000fe40000000000 */
[----:B------:R-:W-:Y:S02]  /*24f0*/  FSEL R14, R7, -INF , P2 ;  /* 0xff800000070e7808 */ /* 0x000fe40001000000 */
[----:B-1----:R-:W-:-:S03]  /*2500*/  PRMT R5, R15, 0x7632, R5 ;  /* 0x000076320f057816 */ /* 0x002fc60000000005 */
[----:B------:R-:W-:Y:S02]  /*2510*/  FFMA R57, R14, 0.69314718246459960938, R57 ;  /* 0x3f3172180e397823 */ /* 0x000fe40000000039 */
[----:B------:R0:W-:Y:S04]  /*2520*/  STG.E.U16 [R10.64], R5 ;  /* 0x000000050a007986 */ /* 0x0001e8000c101504 */
[----:B------:R0:W-:Y:S04]  /*2530*/  STG.E.U16 [R12.64], R0 ;  /* 0x000000000c007986 */ /* 0x0001e8000c101504 */
[----:B------:R-:W-:Y:S06]  /*2540*/  BAR.SYNC.DEFER_BLOCKING 0x0 ;  /* 0x0000000000007b1d */ /* 0x000fec0000010000 */
[----:B------:R0:W-:Y:S04]  /*2550*/  STS.64 [R6], R56 ;  /* 0x0000003806007388 */ /* 0x0001e80000000a00 */
[----:B------:R-:W-:Y:S06]  /*2560*/  BAR.SYNC.DEFER_BLOCKING 0x0 ;  /* 0x0000000000007b1d */ /* 0x000fec0000010000 */
[----:B------:R-:W-:Y:S05]  /*2570*/  @P0 EXIT ;  /* 0x000000000000094d */ /* 0x000fea0003800000 */
[----:B0-----:R-:W0:Y:S01]  /*2580*/  LDS R7, [R24] ;  /* 0x0000000018077984 */ /* 0x001e220000000800 */
[----:B------:R-:W-:Y:S01]  /*2590*/  IMAD R2, R2, c[0x0][0x1cc], RZ ;  /* 0x0000730002027a24 */ /* 0x000fe200078e02ff */
[C---:B------:R-:W-:Y:S01]  /*25a0*/  SHF.L.U32 R5, R3.reuse, 0x2, RZ ;  /* 0x0000000203057819 */ /* 0x040fe200000006ff */
[----:B------:R-:W-:-:S03]  /*25b0*/  IMAD.HI R4, R3, 0x4, RZ ;  /* 0x0000000403047827 */ /* 0x000fc600078e02ff */
[C---:B------:R-:W-:Y:S01]  /*25c0*/  SHF.L.U32 R0, R2.reuse, 0x2, RZ ;  /* 0x0000000202007819 */ /* 0x040fe200000006ff */
[----:B------:R-:W-:-:S03]  /*25d0*/  IMAD.HI R3, R2, 0x4, RZ ;  /* 0x0000000402037827 */ /* 0x000fc600078e02ff */
[----:B------:R-:W-:-:S04]  /*25e0*/  IADD3 R2, P0, P1, R5, c[0x0][0x180], R0 ;  /* 0x0000600005027a10 */ /* 0x000fc8000791e000 */
[----:B------:R-:W-:-:S05]  /*25f0*/  IADD3.X R3, R4, c[0x0][0x184], R3, P0, P1 ;  /* 0x0000610004037a10 */ /* 0x000fca00007e2403 */
[----:B0-----:R-:W-:Y:S01]  /*2600*/  STG.E [R2.64], R7 ;  /* 0x0000000702007986 */ /* 0x001fe2000c101904 */
[----:B------:R-:W-:Y:S05]  /*2610*/  EXIT ;  /* 0x000000000000794d */ /* 0x000fea0003800000 */
.L_x_2:
[----:B------:R-:W-:-:S00]  /*2620*/  BRA `(.L_x_2) ;  /* 0xfffffff000007947 */ /* 0x000fc0000383ffff */
[----:B------:R-:W-:-:S00]  /*2630*/  NOP ;  /* 0x0000000000007918 */ /* 0x000fc00000000000 */
        /* <DEDUP_REMOVED lines=12> */
.L_x_3:


//--------------------- .nv.global.init           --------------------------
	.section	.nv.global.init,"aw",@progbits
.nv.global.init:
	.type		_$_str,@object
	.size		_$_str,(.L_0 - _$_str)
_$_str:
        /*0000*/ 	.byte	0x5f, 0x5f, 0x43, 0x55, 0x44, 0x41, 0x5f, 0x46, 0x54, 0x5a, 0x00
.L_0:


//--------------------- .nv.shared.attn_fwd       --------------------------
	.section	.nv.shared.attn_fwd,"aw",@nobits
	.sectionflags	@""
	.align	16
